//
// Generated by NVIDIA NVVM Compiler
//
// Compiler Build ID: CL-36424714
// Cuda compilation tools, release 13.0, V13.0.88
// Based on NVVM 20.0.0
//

.version 9.0
.target sm_100
.address_size 64

	// .globl	_Z11matMulNaivePKiS0_Pii
// _ZZ11matMulTiledPKiS0_PiiE2sA has been demoted
// _ZZ11matMulTiledPKiS0_PiiE2sB has been demoted

.visible .entry _Z11matMulNaivePKiS0_Pii(
	.param .u64 .ptr .align 1 _Z11matMulNaivePKiS0_Pii_param_0,
	.param .u64 .ptr .align 1 _Z11matMulNaivePKiS0_Pii_param_1,
	.param .u64 .ptr .align 1 _Z11matMulNaivePKiS0_Pii_param_2,
	.param .u32 _Z11matMulNaivePKiS0_Pii_param_3
)
{
	.reg .pred 	%p<10>;
	.reg .b32 	%r<105>;
	.reg .b64 	%rd<67>;

	ld.param.u64 	%rd14, [_Z11matMulNaivePKiS0_Pii_param_0];
	ld.param.u64 	%rd15, [_Z11matMulNaivePKiS0_Pii_param_1];
	ld.param.u32 	%r30, [_Z11matMulNaivePKiS0_Pii_param_3];
	cvta.to.global.u64 	%rd1, %rd15;
	cvta.to.global.u64 	%rd2, %rd14;
	mov.u32 	%r31, %ctaid.y;
	mov.u32 	%r32, %ntid.y;
	mov.u32 	%r33, %tid.y;
	mad.lo.s32 	%r1, %r31, %r32, %r33;
	mov.u32 	%r34, %ctaid.x;
	mov.u32 	%r35, %ntid.x;
	mov.u32 	%r36, %tid.x;
	mad.lo.s32 	%r2, %r34, %r35, %r36;
	max.s32 	%r37, %r1, %r2;
	setp.ge.s32 	%p1, %r37, %r30;
	@%p1 bra 	$L__BB0_13;
	mul.lo.s32 	%r3, %r30, %r1;
	and.b32  	%r4, %r30, 7;
	setp.lt.u32 	%p2, %r30, 8;
	mov.b32 	%r99, 0;
	mov.u32 	%r104, %r99;
	@%p2 bra 	$L__BB0_4;
	and.b32  	%r99, %r30, 2147483640;
	neg.s32 	%r93, %r99;
	mul.wide.s32 	%rd16, %r30, 4;
	add.s64 	%rd3, %rd1, %rd16;
	shl.b32 	%r7, %r30, 3;
	mul.wide.s32 	%rd17, %r30, 8;
	add.s64 	%rd4, %rd1, %rd17;
	mul.wide.s32 	%rd18, %r30, 12;
	add.s64 	%rd5, %rd1, %rd18;
	mul.wide.s32 	%rd19, %r30, 16;
	add.s64 	%rd6, %rd1, %rd19;
	mul.wide.s32 	%rd20, %r30, 20;
	add.s64 	%rd7, %rd1, %rd20;
	mul.wide.s32 	%rd21, %r30, 24;
	add.s64 	%rd8, %rd1, %rd21;
	mul.wide.s32 	%rd22, %r30, 28;
	add.s64 	%rd9, %rd1, %rd22;
	mul.wide.u32 	%rd23, %r3, 4;
	add.s64 	%rd24, %rd23, %rd2;
	add.s64 	%rd66, %rd24, 16;
	mov.b32 	%r104, 0;
	mov.u32 	%r92, %r2;
$L__BB0_3:
	.pragma "nounroll";
	mul.wide.s32 	%rd25, %r92, 4;
	add.s64 	%rd26, %rd3, %rd25;
	add.s64 	%rd27, %rd4, %rd25;
	add.s64 	%rd28, %rd5, %rd25;
	add.s64 	%rd29, %rd6, %rd25;
	add.s64 	%rd30, %rd7, %rd25;
	add.s64 	%rd31, %rd8, %rd25;
	add.s64 	%rd32, %rd9, %rd25;
	add.s64 	%rd33, %rd1, %rd25;
	ld.global.u32 	%r41, [%rd66+-16];
	ld.global.u32 	%r42, [%rd33];
	mad.lo.s32 	%r43, %r42, %r41, %r104;
	ld.global.u32 	%r44, [%rd66+-12];
	ld.global.u32 	%r45, [%rd26];
	mad.lo.s32 	%r46, %r45, %r44, %r43;
	ld.global.u32 	%r47, [%rd66+-8];
	ld.global.u32 	%r48, [%rd27];
	mad.lo.s32 	%r49, %r48, %r47, %r46;
	ld.global.u32 	%r50, [%rd66+-4];
	ld.global.u32 	%r51, [%rd28];
	mad.lo.s32 	%r52, %r51, %r50, %r49;
	ld.global.u32 	%r53, [%rd66];
	ld.global.u32 	%r54, [%rd29];
	mad.lo.s32 	%r55, %r54, %r53, %r52;
	ld.global.u32 	%r56, [%rd66+4];
	ld.global.u32 	%r57, [%rd30];
	mad.lo.s32 	%r58, %r57, %r56, %r55;
	ld.global.u32 	%r59, [%rd66+8];
	ld.global.u32 	%r60, [%rd31];
	mad.lo.s32 	%r61, %r60, %r59, %r58;
	ld.global.u32 	%r62, [%rd66+12];
	ld.global.u32 	%r63, [%rd32];
	mad.lo.s32 	%r104, %r63, %r62, %r61;
	add.s32 	%r93, %r93, 8;
	add.s32 	%r92, %r92, %r7;
	add.s64 	%rd66, %rd66, 32;
	setp.ne.s32 	%p3, %r93, 0;
	@%p3 bra 	$L__BB0_3;
$L__BB0_4:
	setp.eq.s32 	%p4, %r4, 0;
	@%p4 bra 	$L__BB0_12;
	and.b32  	%r17, %r30, 3;
	setp.lt.u32 	%p5, %r4, 4;
	@%p5 bra 	$L__BB0_7;
	add.s32 	%r65, %r99, %r3;
	mul.wide.u32 	%rd34, %r65, 4;
	add.s64 	%rd35, %rd2, %rd34;
	ld.global.u32 	%r66, [%rd35];
	mad.lo.s32 	%r67, %r99, %r30, %r2;
	mul.wide.s32 	%rd36, %r67, 4;
	add.s64 	%rd37, %rd1, %rd36;
	ld.global.u32 	%r68, [%rd37];
	mad.lo.s32 	%r69, %r68, %r66, %r104;
	cvt.u64.u32 	%rd38, %r3;
	cvt.u64.u32 	%rd39, %r99;
	add.s64 	%rd40, %rd39, %rd38;
	shl.b64 	%rd41, %rd40, 2;
	add.s64 	%rd42, %rd2, %rd41;
	ld.global.u32 	%r70, [%rd42+4];
	mul.wide.s32 	%rd43, %r30, 4;
	add.s64 	%rd44, %rd37, %rd43;
	ld.global.u32 	%r71, [%rd44];
	mad.lo.s32 	%r72, %r71, %r70, %r69;
	ld.global.u32 	%r73, [%rd42+8];
	add.s64 	%rd45, %rd44, %rd43;
	ld.global.u32 	%r74, [%rd45];
	mad.lo.s32 	%r75, %r74, %r73, %r72;
	ld.global.u32 	%r76, [%rd42+12];
	add.s64 	%rd46, %rd45, %rd43;
	ld.global.u32 	%r77, [%rd46];
	mad.lo.s32 	%r104, %r77, %r76, %r75;
	add.s32 	%r99, %r99, 4;
$L__BB0_7:
	setp.eq.s32 	%p6, %r17, 0;
	@%p6 bra 	$L__BB0_12;
	setp.eq.s32 	%p7, %r17, 1;
	@%p7 bra 	$L__BB0_10;
	add.s32 	%r79, %r99, %r3;
	mul.wide.u32 	%rd47, %r79, 4;
	add.s64 	%rd48, %rd2, %rd47;
	ld.global.u32 	%r80, [%rd48];
	mad.lo.s32 	%r81, %r99, %r30, %r2;
	mul.wide.s32 	%rd49, %r81, 4;
	add.s64 	%rd50, %rd1, %rd49;
	ld.global.u32 	%r82, [%rd50];
	mad.lo.s32 	%r83, %r82, %r80, %r104;
	cvt.u64.u32 	%rd51, %r3;
	cvt.u64.u32 	%rd52, %r99;
	add.s64 	%rd53, %rd52, %rd51;
	shl.b64 	%rd54, %rd53, 2;
	add.s64 	%rd55, %rd2, %rd54;
	ld.global.u32 	%r84, [%rd55+4];
	mul.wide.s32 	%rd56, %r30, 4;
	add.s64 	%rd57, %rd50, %rd56;
	ld.global.u32 	%r85, [%rd57];
	mad.lo.s32 	%r104, %r85, %r84, %r83;
	add.s32 	%r99, %r99, 2;
$L__BB0_10:
	and.b32  	%r86, %r30, 1;
	setp.eq.b32 	%p8, %r86, 1;
	not.pred 	%p9, %p8;
	@%p9 bra 	$L__BB0_12;
	add.s32 	%r87, %r99, %r3;
	mul.wide.u32 	%rd58, %r87, 4;
	add.s64 	%rd59, %rd2, %rd58;
	ld.global.u32 	%r88, [%rd59];
	mad.lo.s32 	%r89, %r99, %r30, %r2;
	mul.wide.s32 	%rd60, %r89, 4;
	add.s64 	%rd61, %rd1, %rd60;
	ld.global.u32 	%r90, [%rd61];
	mad.lo.s32 	%r104, %r90, %r88, %r104;
$L__BB0_12:
	ld.param.u64 	%rd65, [_Z11matMulNaivePKiS0_Pii_param_2];
	add.s32 	%r91, %r3, %r2;
	cvta.to.global.u64 	%rd62, %rd65;
	mul.wide.s32 	%rd63, %r91, 4;
	add.s64 	%rd64, %rd62, %rd63;
	st.global.u32 	[%rd64], %r104;
$L__BB0_13:
	ret;

}
	// .globl	_Z11matMulTiledPKiS0_Pii
.visible .entry _Z11matMulTiledPKiS0_Pii(
	.param .u64 .ptr .align 1 _Z11matMulTiledPKiS0_Pii_param_0,
	.param .u64 .ptr .align 1 _Z11matMulTiledPKiS0_Pii_param_1,
	.param .u64 .ptr .align 1 _Z11matMulTiledPKiS0_Pii_param_2,
	.param .u32 _Z11matMulTiledPKiS0_Pii_param_3
)
{
	.reg .pred 	%p<18>;
	.reg .b32 	%r<243>;
	.reg .b64 	%rd<19>;
	// demoted variable
	.shared .align 4 .b8 _ZZ11matMulTiledPKiS0_PiiE2sA[1024];
	// demoted variable
	.shared .align 4 .b8 _ZZ11matMulTiledPKiS0_PiiE2sB[1024];
	ld.param.u64 	%rd5, [_Z11matMulTiledPKiS0_Pii_param_0];
	ld.param.u64 	%rd6, [_Z11matMulTiledPKiS0_Pii_param_1];
	ld.param.u64 	%rd4, [_Z11matMulTiledPKiS0_Pii_param_2];
	ld.param.u32 	%r51, [_Z11matMulTiledPKiS0_Pii_param_3];
	cvta.to.global.u64 	%rd1, %rd6;
	cvta.to.global.u64 	%rd2, %rd5;
	mov.u32 	%r53, %ctaid.y;
	shl.b32 	%r54, %r53, 4;
	mov.u32 	%r1, %tid.y;
	add.s32 	%r2, %r54, %r1;
	mov.u32 	%r55, %ctaid.x;
	shl.b32 	%r3, %r55, 4;
	mov.u32 	%r4, %tid.x;
	add.s32 	%r5, %r3, %r4;
	setp.lt.s32 	%p1, %r51, 1;
	mov.b32 	%r242, 0;
	@%p1 bra 	$L__BB1_19;
	add.s32 	%r6, %r51, 15;
	mad.lo.s32 	%r7, %r51, %r2, %r4;
	shl.b32 	%r58, %r1, 6;
	mov.u32 	%r59, _ZZ11matMulTiledPKiS0_PiiE2sA;
	add.s32 	%r8, %r59, %r58;
	shl.b32 	%r60, %r4, 2;
	add.s32 	%r9, %r8, %r60;
	mov.u32 	%r61, _ZZ11matMulTiledPKiS0_PiiE2sB;
	add.s32 	%r11, %r61, %r60;
	add.s32 	%r10, %r11, %r58;
	setp.lt.u32 	%p2, %r51, 17;
	mov.b32 	%r238, 0;
	mov.u32 	%r242, %r238;
	@%p2 bra 	$L__BB1_13;
	shr.u32 	%r63, %r6, 4;
	and.b32  	%r64, %r63, 134217726;
	neg.s32 	%r231, %r64;
	add.s32 	%r65, %r1, 16;
	mad.lo.s32 	%r66, %r51, %r65, %r4;
	add.s32 	%r228, %r66, %r3;
	shl.b32 	%r14, %r51, 5;
	mad.lo.s32 	%r67, %r1, %r51, %r4;
	add.s32 	%r226, %r67, %r3;
	mov.b32 	%r242, 0;
	mov.u32 	%r227, %r1;
	mov.u32 	%r229, %r4;
	mov.u32 	%r230, %r7;
$L__BB1_3:
	max.u32 	%r69, %r2, %r229;
	setp.ge.u32 	%p3, %r69, %r51;
	mul.wide.s32 	%rd7, %r230, 4;
	add.s64 	%rd3, %rd2, %rd7;
	mov.b32 	%r233, 0;
	@%p3 bra 	$L__BB1_5;
	ld.global.u32 	%r233, [%rd3];
$L__BB1_5:
	setp.ge.s32 	%p4, %r5, %r51;
	st.shared.u32 	[%r9], %r233;
	setp.ge.u32 	%p5, %r227, %r51;
	mov.b32 	%r234, 0;
	or.pred  	%p6, %p4, %p5;
	@%p6 bra 	$L__BB1_7;
	mul.wide.s32 	%rd8, %r226, 4;
	add.s64 	%rd9, %rd1, %rd8;
	ld.global.u32 	%r234, [%rd9];
$L__BB1_7:
	st.shared.u32 	[%r10], %r234;
	bar.sync 	0;
	ld.shared.u32 	%r72, [%r8];
	ld.shared.u32 	%r73, [%r11];
	mad.lo.s32 	%r74, %r73, %r72, %r242;
	ld.shared.u32 	%r75, [%r8+4];
	ld.shared.u32 	%r76, [%r11+64];
	mad.lo.s32 	%r77, %r76, %r75, %r74;
	ld.shared.u32 	%r78, [%r8+8];
	ld.shared.u32 	%r79, [%r11+128];
	mad.lo.s32 	%r80, %r79, %r78, %r77;
	ld.shared.u32 	%r81, [%r8+12];
	ld.shared.u32 	%r82, [%r11+192];
	mad.lo.s32 	%r83, %r82, %r81, %r80;
	ld.shared.u32 	%r84, [%r8+16];
	ld.shared.u32 	%r85, [%r11+256];
	mad.lo.s32 	%r86, %r85, %r84, %r83;
	ld.shared.u32 	%r87, [%r8+20];
	ld.shared.u32 	%r88, [%r11+320];
	mad.lo.s32 	%r89, %r88, %r87, %r86;
	ld.shared.u32 	%r90, [%r8+24];
	ld.shared.u32 	%r91, [%r11+384];
	mad.lo.s32 	%r92, %r91, %r90, %r89;
	ld.shared.u32 	%r93, [%r8+28];
	ld.shared.u32 	%r94, [%r11+448];
	mad.lo.s32 	%r95, %r94, %r93, %r92;
	ld.shared.u32 	%r96, [%r8+32];
	ld.shared.u32 	%r97, [%r11+512];
	mad.lo.s32 	%r98, %r97, %r96, %r95;
	ld.shared.u32 	%r99, [%r8+36];
	ld.shared.u32 	%r100, [%r11+576];
	mad.lo.s32 	%r101, %r100, %r99, %r98;
	ld.shared.u32 	%r102, [%r8+40];
	ld.shared.u32 	%r103, [%r11+640];
	mad.lo.s32 	%r104, %r103, %r102, %r101;
	ld.shared.u32 	%r105, [%r8+44];
	ld.shared.u32 	%r106, [%r11+704];
	mad.lo.s32 	%r107, %r106, %r105, %r104;
	ld.shared.u32 	%r108, [%r8+48];
	ld.shared.u32 	%r109, [%r11+768];
	mad.lo.s32 	%r110, %r109, %r108, %r107;
	ld.shared.u32 	%r111, [%r8+52];
	ld.shared.u32 	%r112, [%r11+832];
	mad.lo.s32 	%r113, %r112, %r111, %r110;
	ld.shared.u32 	%r114, [%r8+56];
	ld.shared.u32 	%r115, [%r11+896];
	mad.lo.s32 	%r116, %r115, %r114, %r113;
	ld.shared.u32 	%r117, [%r8+60];
	ld.shared.u32 	%r118, [%r11+960];
	mad.lo.s32 	%r27, %r118, %r117, %r116;
	bar.sync 	0;
	add.s32 	%r119, %r229, 16;
	max.u32 	%r120, %r2, %r119;
	setp.ge.u32 	%p7, %r120, %r51;
	mov.b32 	%r235, 0;
	@%p7 bra 	$L__BB1_9;
	ld.global.u32 	%r235, [%rd3+64];
$L__BB1_9:
	st.shared.u32 	[%r9], %r235;
	add.s32 	%r122, %r227, 16;
	setp.ge.u32 	%p9, %r122, %r51;
	mov.b32 	%r236, 0;
	or.pred  	%p10, %p4, %p9;
	@%p10 bra 	$L__BB1_11;
	mul.wide.s32 	%rd10, %r228, 4;
	add.s64 	%rd11, %rd1, %rd10;
	ld.global.u32 	%r236, [%rd11];
$L__BB1_11:
	st.shared.u32 	[%r10], %r236;
	bar.sync 	0;
	ld.shared.u32 	%r123, [%r8];
	ld.shared.u32 	%r124, [%r11];
	mad.lo.s32 	%r125, %r124, %r123, %r27;
	ld.shared.u32 	%r126, [%r8+4];
	ld.shared.u32 	%r127, [%r11+64];
	mad.lo.s32 	%r128, %r127, %r126, %r125;
	ld.shared.u32 	%r129, [%r8+8];
	ld.shared.u32 	%r130, [%r11+128];
	mad.lo.s32 	%r131, %r130, %r129, %r128;
	ld.shared.u32 	%r132, [%r8+12];
	ld.shared.u32 	%r133, [%r11+192];
	mad.lo.s32 	%r134, %r133, %r132, %r131;
	ld.shared.u32 	%r135, [%r8+16];
	ld.shared.u32 	%r136, [%r11+256];
	mad.lo.s32 	%r137, %r136, %r135, %r134;
	ld.shared.u32 	%r138, [%r8+20];
	ld.shared.u32 	%r139, [%r11+320];
	mad.lo.s32 	%r140, %r139, %r138, %r137;
	ld.shared.u32 	%r141, [%r8+24];
	ld.shared.u32 	%r142, [%r11+384];
	mad.lo.s32 	%r143, %r142, %r141, %r140;
	ld.shared.u32 	%r144, [%r8+28];
	ld.shared.u32 	%r145, [%r11+448];
	mad.lo.s32 	%r146, %r145, %r144, %r143;
	ld.shared.u32 	%r147, [%r8+32];
	ld.shared.u32 	%r148, [%r11+512];
	mad.lo.s32 	%r149, %r148, %r147, %r146;
	ld.shared.u32 	%r150, [%r8+36];
	ld.shared.u32 	%r151, [%r11+576];
	mad.lo.s32 	%r152, %r151, %r150, %r149;
	ld.shared.u32 	%r153, [%r8+40];
	ld.shared.u32 	%r154, [%r11+640];
	mad.lo.s32 	%r155, %r154, %r153, %r152;
	ld.shared.u32 	%r156, [%r8+44];
	ld.shared.u32 	%r157, [%r11+704];
	mad.lo.s32 	%r158, %r157, %r156, %r155;
	ld.shared.u32 	%r159, [%r8+48];
	ld.shared.u32 	%r160, [%r11+768];
	mad.lo.s32 	%r161, %r160, %r159, %r158;
	ld.shared.u32 	%r162, [%r8+52];
	ld.shared.u32 	%r163, [%r11+832];
	mad.lo.s32 	%r164, %r163, %r162, %r161;
	ld.shared.u32 	%r165, [%r8+56];
	ld.shared.u32 	%r166, [%r11+896];
	mad.lo.s32 	%r167, %r166, %r165, %r164;
	ld.shared.u32 	%r168, [%r8+60];
	ld.shared.u32 	%r169, [%r11+960];
	mad.lo.s32 	%r242, %r169, %r168, %r167;
	bar.sync 	0;
	add.s32 	%r231, %r231, 2;
	add.s32 	%r230, %r230, 32;
	add.s32 	%r229, %r229, 32;
	add.s32 	%r228, %r228, %r14;
	add.s32 	%r227, %r227, 32;
	add.s32 	%r226, %r226, %r14;
	setp.ne.s32 	%p11, %r231, 0;
	@%p11 bra 	$L__BB1_3;
	and.b32  	%r238, %r6, 2147483616;
$L__BB1_13:
	and.b32  	%r170, %r6, 16;
	setp.eq.s32 	%p12, %r170, 0;
	@%p12 bra 	$L__BB1_19;
	add.s32 	%r43, %r7, %r238;
	add.s32 	%r44, %r238, %r1;
	add.s32 	%r172, %r238, %r4;
	max.u32 	%r174, %r2, %r172;
	setp.ge.u32 	%p13, %r174, %r51;
	mov.b32 	%r240, 0;
	@%p13 bra 	$L__BB1_16;
	mul.wide.s32 	%rd12, %r43, 4;
	add.s64 	%rd13, %rd2, %rd12;
	ld.global.u32 	%r240, [%rd13];
$L__BB1_16:
	setp.ge.s32 	%p14, %r5, %r51;
	st.shared.u32 	[%r9], %r240;
	setp.ge.u32 	%p15, %r44, %r51;
	mov.b32 	%r241, 0;
	or.pred  	%p16, %p14, %p15;
	@%p16 bra 	$L__BB1_18;
	mad.lo.s32 	%r176, %r44, %r51, %r5;
	mul.wide.s32 	%rd14, %r176, 4;
	add.s64 	%rd15, %rd1, %rd14;
	ld.global.u32 	%r241, [%rd15];
$L__BB1_18:
	st.shared.u32 	[%r10], %r241;
	bar.sync 	0;
	ld.shared.u32 	%r177, [%r8];
	ld.shared.u32 	%r178, [%r11];
	mad.lo.s32 	%r179, %r178, %r177, %r242;
	ld.shared.u32 	%r180, [%r8+4];
	ld.shared.u32 	%r181, [%r11+64];
	mad.lo.s32 	%r182, %r181, %r180, %r179;
	ld.shared.u32 	%r183, [%r8+8];
	ld.shared.u32 	%r184, [%r11+128];
	mad.lo.s32 	%r185, %r184, %r183, %r182;
	ld.shared.u32 	%r186, [%r8+12];
	ld.shared.u32 	%r187, [%r11+192];
	mad.lo.s32 	%r188, %r187, %r186, %r185;
	ld.shared.u32 	%r189, [%r8+16];
	ld.shared.u32 	%r190, [%r11+256];
	mad.lo.s32 	%r191, %r190, %r189, %r188;
	ld.shared.u32 	%r192, [%r8+20];
	ld.shared.u32 	%r193, [%r11+320];
	mad.lo.s32 	%r194, %r193, %r192, %r191;
	ld.shared.u32 	%r195, [%r8+24];
	ld.shared.u32 	%r196, [%r11+384];
	mad.lo.s32 	%r197, %r196, %r195, %r194;
	ld.shared.u32 	%r198, [%r8+28];
	ld.shared.u32 	%r199, [%r11+448];
	mad.lo.s32 	%r200, %r199, %r198, %r197;
	ld.shared.u32 	%r201, [%r8+32];
	ld.shared.u32 	%r202, [%r11+512];
	mad.lo.s32 	%r203, %r202, %r201, %r200;
	ld.shared.u32 	%r204, [%r8+36];
	ld.shared.u32 	%r205, [%r11+576];
	mad.lo.s32 	%r206, %r205, %r204, %r203;
	ld.shared.u32 	%r207, [%r8+40];
	ld.shared.u32 	%r208, [%r11+640];
	mad.lo.s32 	%r209, %r208, %r207, %r206;
	ld.shared.u32 	%r210, [%r8+44];
	ld.shared.u32 	%r211, [%r11+704];
	mad.lo.s32 	%r212, %r211, %r210, %r209;
	ld.shared.u32 	%r213, [%r8+48];
	ld.shared.u32 	%r214, [%r11+768];
	mad.lo.s32 	%r215, %r214, %r213, %r212;
	ld.shared.u32 	%r216, [%r8+52];
	ld.shared.u32 	%r217, [%r11+832];
	mad.lo.s32 	%r218, %r217, %r216, %r215;
	ld.shared.u32 	%r219, [%r8+56];
	ld.shared.u32 	%r220, [%r11+896];
	mad.lo.s32 	%r221, %r220, %r219, %r218;
	ld.shared.u32 	%r222, [%r8+60];
	ld.shared.u32 	%r223, [%r11+960];
	mad.lo.s32 	%r242, %r223, %r222, %r221;
	bar.sync 	0;
$L__BB1_19:
	max.s32 	%r224, %r2, %r5;
	setp.ge.s32 	%p17, %r224, %r51;
	@%p17 bra 	$L__BB1_21;
	mad.lo.s32 	%r225, %r51, %r2, %r5;
	cvta.to.global.u64 	%rd16, %rd4;
	mul.wide.s32 	%rd17, %r225, 4;
	add.s64 	%rd18, %rd16, %rd17;
	st.global.u32 	[%rd18], %r242;
$L__BB1_21:
	ret;

}


// ===== COMPILED SASS (sm_100) =====

	.target	sm_100

	.elftype	@"ET_EXEC"


//--------------------- .note.nv.tkinfo           --------------------------
	.section	.note.nv.tkinfo,"",@"SHT_NOTE"
	.sectionflags	@"SHF_NOTE_NV_TKINFO"
	.tkinfo
        /*0018*/ 	.word	0x00000002
        /*0030*/ 	.string	""
        /*0030*/ 	.string	"ptxas"
        /*0030*/ 	.string	"Cuda compilation tools, release 13.0, V13.0.88"
        /*0030*/ 	.string	"Build cuda_13.0.r13.0/compiler.36424714_0"
        /*0030*/ 	.string	"-arch sm_100 -m 64 "



//--------------------- .note.nv.cuinfo           --------------------------
	.section	.note.nv.cuinfo,"",@"SHT_NOTE"
	.sectionflags	@"SHF_NOTE_NV_CUINFO"
        /*0018*/ 	.short	0x0002
        /*001a*/ 	.short	0x0064
        /*001c*/ 	.short	0x0082
	.zero		2


//--------------------- .nv.info                  --------------------------
	.section	.nv.info,"",@"SHT_CUDA_INFO"
	.align	4


	//----- nvinfo : EIATTR_REGCOUNT
	.align		4
        /*0000*/ 	.byte	0x04, 0x2f
        /*0002*/ 	.short	(.L_1 - .L_0)
	.align		4
.L_0:
        /*0004*/ 	.word	index@(_Z11matMulNaivePKiS0_Pii)
        /*0008*/ 	.word	0x0000001e


	//----- nvinfo : EIATTR_FRAME_SIZE
	.align		4
.L_1:
        /*000c*/ 	.byte	0x04, 0x11
        /*000e*/ 	.short	(.L_3 - .L_2)
	.align		4
.L_2:
        /*0010*/ 	.word	index@(_Z11matMulNaivePKiS0_Pii)
        /*0014*/ 	.word	0x00000000


	//----- nvinfo : EIATTR_REGCOUNT
	.align		4
.L_3:
        /*0018*/ 	.byte	0x04, 0x2f
        /*001a*/ 	.short	(.L_5 - .L_4)
	.align		4
.L_4:
        /*001c*/ 	.word	index@(_Z11matMulTiledPKiS0_Pii)
        /*0020*/ 	.word	0x00000020


	//----- nvinfo : EIATTR_FRAME_SIZE
	.align		4
.L_5:
        /*0024*/ 	.byte	0x04, 0x11
        /*0026*/ 	.short	(.L_7 - .L_6)
	.align		4
.L_6:
        /*0028*/ 	.word	index@(_Z11matMulTiledPKiS0_Pii)
        /*002c*/ 	.word	0x00000000


	//----- nvinfo : EIATTR_MIN_STACK_SIZE
	.align		4
.L_7:
        /*0030*/ 	.byte	0x04, 0x12
        /*0032*/ 	.short	(.L_9 - .L_8)
	.align		4
.L_8:
        /*0034*/ 	.word	index@(_Z11matMulTiledPKiS0_Pii)
        /*0038*/ 	.word	0x00000000


	//----- nvinfo : EIATTR_MIN_STACK_SIZE
	.align		4
.L_9:
        /*003c*/ 	.byte	0x04, 0x12
        /*003e*/ 	.short	(.L_11 - .L_10)
	.align		4
.L_10:
        /*0040*/ 	.word	index@(_Z11matMulNaivePKiS0_Pii)
        /*0044*/ 	.word	0x00000000
.L_11:


//--------------------- .nv.compat                --------------------------
	.section	.nv.compat,"",@"SHT_CUDA_COMPAT_INFO"
	.align	4
        /*0000*/ 	.byte	0x02, 0x09, 0x00, 0x00, 0x02, 0x02, 0x01, 0x00, 0x02, 0x05, 0x05, 0x00, 0x03, 0x07, 0x01, 0x01
        /*0010*/ 	.byte	0x02, 0x03, 0x00, 0x00, 0x02, 0x06, 0x01, 0x00, 0x04, 0x0b, 0x08, 0x00, 0x09, 0x00, 0x00, 0x00
        /*0020*/ 	.byte	0x00, 0x00, 0x00, 0x00


//--------------------- .nv.info._Z11matMulTiledPKiS0_Pii --------------------------
	.section	.nv.info._Z11matMulTiledPKiS0_Pii,"",@"SHT_CUDA_INFO"
	.sectionflags	@""
	.align	4


	//----- nvinfo : EIATTR_CUDA_API_VERSION
	.align		4
        /*0000*/ 	.byte	0x04, 0x37
        /*0002*/ 	.short	(.L_13 - .L_12)
.L_12:
        /*0004*/ 	.word	0x00000082


	//----- nvinfo : EIATTR_KPARAM_INFO
	.align		4
.L_13:
        /*0008*/ 	.byte	0x04, 0x17
        /*000a*/ 	.short	(.L_15 - .L_14)
.L_14:
        /*000c*/ 	.word	0x00000000
        /*0010*/ 	.short	0x0003
        /*0012*/ 	.short	0x0018
        /*0014*/ 	.byte	0x00, 0xf0, 0x11, 0x00


	//----- nvinfo : EIATTR_KPARAM_INFO
	.align		4
.L_15:
        /*0018*/ 	.byte	0x04, 0x17
        /*001a*/ 	.short	(.L_17 - .L_16)
.L_16:
        /*001c*/ 	.word	0x00000000
        /*0020*/ 	.short	0x0002
        /*0022*/ 	.short	0x0010
        /*0024*/ 	.byte	0x00, 0xf5, 0x21, 0x00


	//----- nvinfo : EIATTR_KPARAM_INFO
	.align		4
.L_17:
        /*0028*/ 	.byte	0x04, 0x17
        /*002a*/ 	.short	(.L_19 - .L_18)
.L_18:
        /*002c*/ 	.word	0x00000000
        /*0030*/ 	.short	0x0001
        /*0032*/ 	.short	0x0008
        /*0034*/ 	.byte	0x00, 0xf5, 0x21, 0x00


	//----- nvinfo : EIATTR_KPARAM_INFO
	.align		4
.L_19:
        /*0038*/ 	.byte	0x04, 0x17
        /*003a*/ 	.short	(.L_21 - .L_20)
.L_20:
        /*003c*/ 	.word	0x00000000
        /*0040*/ 	.short	0x0000
        /*0042*/ 	.short	0x0000
        /*0044*/ 	.byte	0x00, 0xf5, 0x21, 0x00


	//----- nvinfo : EIATTR_SPARSE_MMA_MASK
	.align		4
.L_21:
        /*0048*/ 	.byte	0x03, 0x50
        /*004a*/ 	.short	0x0000


	//----- nvinfo : EIATTR_MAXREG_COUNT
	.align		4
        /*004c*/ 	.byte	0x03, 0x1b
        /*004e*/ 	.short	0x00ff


	//----- nvinfo : EIATTR_NUM_BARRIERS
	.align		4
        /*0050*/ 	.byte	0x02, 0x4c
        /*0052*/ 	.byte	0x01
	.zero		1


	//----- nvinfo : EIATTR_MERCURY_ISA_VERSION
	.align		4
        /*0054*/ 	.byte	0x03, 0x5f
        /*0056*/ 	.short	0x0101


	//----- nvinfo : EIATTR_VRC_CTA_INIT_COUNT
	.align		4
        /*0058*/ 	.byte	0x02, 0x4a
	.zero		1
	.zero		1


	//----- nvinfo : EIATTR_EXIT_INSTR_OFFSETS
	.align		4
        /*005c*/ 	.byte	0x04, 0x1c
        /*005e*/ 	.short	(.L_23 - .L_22)


	//   ....[0]....
.L_22:
        /*0060*/ 	.word	0x00000d20


	//   ....[1]....
        /*0064*/ 	.word	0x00000d70


	//----- nvinfo : EIATTR_CBANK_PARAM_SIZE
	.align		4
.L_23:
        /*0068*/ 	.byte	0x03, 0x19
        /*006a*/ 	.short	0x001c


	//----- nvinfo : EIATTR_PARAM_CBANK
	.align		4
        /*006c*/ 	.byte	0x04, 0x0a
        /*006e*/ 	.short	(.L_25 - .L_24)
	.align		4
.L_24:
        /*0070*/ 	.word	index@(.nv.constant0._Z11matMulTiledPKiS0_Pii)
        /*0074*/ 	.short	0x0380
        /*0076*/ 	.short	0x001c


	//----- nvinfo : EIATTR_SW_WAR
	.align		4
.L_25:
        /*0078*/ 	.byte	0x04, 0x36
        /*007a*/ 	.short	(.L_27 - .L_26)
.L_26:
        /*007c*/ 	.word	0x00000008
.L_27:


//--------------------- .nv.info._Z11matMulNaivePKiS0_Pii --------------------------
	.section	.nv.info._Z11matMulNaivePKiS0_Pii,"",@"SHT_CUDA_INFO"
	.sectionflags	@""
	.align	4


	//----- nvinfo : EIATTR_CUDA_API_VERSION
	.align		4
        /*0000*/ 	.byte	0x04, 0x37
        /*0002*/ 	.short	(.L_29 - .L_28)
.L_28:
        /*0004*/ 	.word	0x00000082


	//----- nvinfo : EIATTR_KPARAM_INFO
	.align		4
.L_29:
        /*0008*/ 	.byte	0x04, 0x17
        /*000a*/ 	.short	(.L_31 - .L_30)
.L_30:
        /*000c*/ 	.word	0x00000000
        /*0010*/ 	.short	0x0003
        /*0012*/ 	.short	0x0018
        /*0014*/ 	.byte	0x00, 0xf0, 0x11, 0x00


	//----- nvinfo : EIATTR_KPARAM_INFO
	.align		4
.L_31:
        /*0018*/ 	.byte	0x04, 0x17
        /*001a*/ 	.short	(.L_33 - .L_32)
.L_32:
        /*001c*/ 	.word	0x00000000
        /*0020*/ 	.short	0x0002
        /*0022*/ 	.short	0x0010
        /*0024*/ 	.byte	0x00, 0xf5, 0x21, 0x00


	//----- nvinfo : EIATTR_KPARAM_INFO
	.align		4
.L_33:
        /*0028*/ 	.byte	0x04, 0x17
        /*002a*/ 	.short	(.L_35 - .L_34)
.L_34:
        /*002c*/ 	.word	0x00000000
        /*0030*/ 	.short	0x0001
        /*0032*/ 	.short	0x0008
        /*0034*/ 	.byte	0x00, 0xf5, 0x21, 0x00


	//----- nvinfo : EIATTR_KPARAM_INFO
	.align		4
.L_35:
        /*0038*/ 	.byte	0x04, 0x17
        /*003a*/ 	.short	(.L_37 - .L_36)
.L_36:
        /*003c*/ 	.word	0x00000000
        /*0040*/ 	.short	0x0000
        /*0042*/ 	.short	0x0000
        /*0044*/ 	.byte	0x00, 0xf5, 0x21, 0x00


	//----- nvinfo : EIATTR_SPARSE_MMA_MASK
	.align		4
.L_37:
        /*0048*/ 	.byte	0x03, 0x50
        /*004a*/ 	.short	0x0000


	//----- nvinfo : EIATTR_MAXREG_COUNT
	.align		4
        /*004c*/ 	.byte	0x03, 0x1b
        /*004e*/ 	.short	0x00ff


	//----- nvinfo : EIATTR_MERCURY_ISA_VERSION
	.align		4
        /*0050*/ 	.byte	0x03, 0x5f
        /*0052*/ 	.short	0x0101


	//----- nvinfo : EIATTR_VRC_CTA_INIT_COUNT
	.align		4
        /*0054*/ 	.byte	0x02, 0x4a
	.zero		1
	.zero		1


	//----- nvinfo : EIATTR_EXIT_INSTR_OFFSETS
	.align		4
        /*0058*/ 	.byte	0x04, 0x1c
        /*005a*/ 	.short	(.L_39 - .L_38)


	//   ....[0]....
.L_38:
        /*005c*/ 	.word	0x000000c0


	//   ....[1]....
        /*0060*/ 	.word	0x00000a90


	//----- nvinfo : EIATTR_CBANK_PARAM_SIZE
	.align		4
.L_39:
        /*0064*/ 	.byte	0x03, 0x19
        /*0066*/ 	.short	0x001c


	//----- nvinfo : EIATTR_PARAM_CBANK
	.align		4
        /*0068*/ 	.byte	0x04, 0x0a
        /*006a*/ 	.short	(.L_41 - .L_40)
	.align		4
.L_40:
        /*006c*/ 	.word	index@(.nv.constant0._Z11matMulNaivePKiS0_Pii)
        /*0070*/ 	.short	0x0380
        /*0072*/ 	.short	0x001c


	//----- nvinfo : EIATTR_SW_WAR
	.align		4
.L_41:
        /*0074*/ 	.byte	0x04, 0x36
        /*0076*/ 	.short	(.L_43 - .L_42)
.L_42:
        /*0078*/ 	.word	0x00000008
.L_43:


//--------------------- .nv.callgraph             --------------------------
	.section	.nv.callgraph,"",@"SHT_CUDA_CALLGRAPH"
	.align	4
	.sectionentsize	8
	.align		4
        /*0000*/ 	.word	0x00000000
	.align		4
        /*0004*/ 	.word	0xffffffff
	.align		4
        /*0008*/ 	.word	0x00000000
	.align		4
        /*000c*/ 	.word	0xfffffffe
	.align		4
        /*0010*/ 	.word	0x00000000
	.align		4
        /*0014*/ 	.word	0xfffffffd
	.align		4
        /*0018*/ 	.word	0x00000000
	.align		4
        /*001c*/ 	.word	0xfffffffc


//--------------------- .text._Z11matMulTiledPKiS0_Pii --------------------------
	.section	.text._Z11matMulTiledPKiS0_Pii,"ax",@progbits
	.align	128
        .global         _Z11matMulTiledPKiS0_Pii
        .type           _Z11matMulTiledPKiS0_Pii,@function
        .size           _Z11matMulTiledPKiS0_Pii,(.L_x_9 - _Z11matMulTiledPKiS0_Pii)
        .other          _Z11matMulTiledPKiS0_Pii,@"STO_CUDA_ENTRY STV_DEFAULT"
_Z11matMulTiledPKiS0_Pii:
.text._Z11matMulTiledPKiS0_Pii:
[----:B------:R-:W-:Y:S01]  /*0000*/  LDC R1, c[0x0][0x37c] ;  /* 0x0000df00ff017b82 */ /* 0x000fe20000000800 */
[----:B------:R-:W0:Y:S01]  /*0010*/  LDCU UR4, c[0x0][0x398] ;  /* 0x00007300ff0477ac */ /* 0x000e220008000800 */
[----:B------:R-:W1:Y:S01]  /*0020*/  S2R R2, SR_CTAID.Y ;  /* 0x0000000000027919 */ /* 0x000e620000002600 */
[----:B------:R-:W-:Y:S01]  /*0030*/  HFMA2 R27, -RZ, RZ, 0, 0 ;  /* 0x00000000ff1b7431 */ /* 0x000fe200000001ff */
[----:B------:R-:W2:Y:S01]  /*0040*/  LDCU.64 UR8, c[0x0][0x358] ;  /* 0x00006b00ff0877ac */ /* 0x000ea20008000a00 */
[----:B------:R-:W1:Y:S01]  /*0050*/  S2R R17, SR_TID.Y ;  /* 0x0000000000117919 */ /* 0x000e620000002200 */
[----:B------:R-:W3:Y:S01]  /*0060*/  S2R R8, SR_CTAID.X ;  /* 0x0000000000087919 */ /* 0x000ee20000002500 */
[----:B------:R-:W3:Y:S01]  /*0070*/  S2R R7, SR_TID.X ;  /* 0x0000000000077919 */ /* 0x000ee20000002100 */
[----:B0-----:R-:W-:-:S04]  /*0080*/  MOV R0, UR4 ;  /* 0x0000000400007c02 */ /* 0x001fc80008000f00 */
[----:B------:R-:W-:Y:S02]  /*0090*/  ISETP.GE.AND P0, PT, R0, 0x1, PT ;  /* 0x000000010000780c */ /* 0x000fe40003f06270 */
[----:B-1----:R-:W-:Y:S02]  /*00a0*/  LEA R3, R2, R17, 0x4 ;  /* 0x0000001102037211 */ /* 0x002fe400078e20ff */
[----:B---3--:R-:W-:-:S09]  /*00b0*/  LEA R5, R8, R7, 0x4 ;  /* 0x0000000708057211 */ /* 0x008fd200078e20ff */
[----:B--2---:R-:W-:Y:S05]  /*00c0*/  @!P0 BRA `(.L_x_0) ;  /* 0x0000000c000c8947 */ /* 0x004fea0003800000 */
[----:B------:R-:W0:Y:S01]  /*00d0*/  S2UR UR6, SR_CgaCtaId ;  /* 0x00000000000679c3 */ /* 0x000e220000008800 */
[----:B------:R-:W-:Y:S01]  /*00e0*/  UMOV UR4, 0x400 ;  /* 0x0000040000047882 */ /* 0x000fe20000000000 */
[C---:B------:R-:W-:Y:S01]  /*00f0*/  ISETP.GE.U32.AND P0, PT, R0.reuse, 0x11, PT ;  /* 0x000000110000780c */ /* 0x040fe20003f06070 */
[----:B------:R-:W-:Y:S01]  /*0100*/  UIADD3 UR5, UPT, UPT, UR4, 0x400, URZ ;  /* 0x0000040004057890 */ /* 0x000fe2000fffe0ff */
[----:B------:R-:W-:Y:S01]  /*0110*/  IADD3 R25, PT, PT, R0, 0xf, RZ ;  /* 0x0000000f00197810 */ /* 0x000fe20007ffe0ff */
[----:B------:R-:W-:Y:S01]  /*0120*/  IMAD R24, R3, R0, R7 ;  /* 0x0000000003187224 */ /* 0x000fe200078e0207 */
[----:B------:R-:W-:Y:S02]  /*0130*/  MOV R10, RZ ;  /* 0x000000ff000a7202 */ /* 0x000fe40000000f00 */
[----:B------:R-:W-:Y:S01]  /*0140*/  MOV R27, RZ ;  /* 0x000000ff001b7202 */ /* 0x000fe20000000f00 */
[----:B0-----:R-:W-:Y:S02]  /*0150*/  ULEA UR4, UR6, UR4, 0x18 ;  /* 0x0000000406047291 */ /* 0x001fe4000f8ec0ff */
[----:B------:R-:W-:-:S04]  /*0160*/  ULEA UR5, UR6, UR5, 0x18 ;  /* 0x0000000506057291 */ /* 0x000fc8000f8ec0ff */
[----:B------:R-:W-:Y:S02]  /*0170*/  LEA R4, R17, UR4, 0x6 ;  /* 0x0000000411047c11 */ /* 0x000fe4000f8e30ff */
[C---:B------:R-:W-:Y:S02]  /*0180*/  LEA R2, R7.reuse, UR5, 0x2 ;  /* 0x0000000507027c11 */ /* 0x040fe4000f8e10ff */
[----:B------:R-:W-:Y:S02]  /*0190*/  LEA R22, R7, R4, 0x2 ;  /* 0x0000000407167211 */ /* 0x000fe400078e10ff */
[----:B------:R-:W-:Y:S01]  /*01a0*/  LEA R20, R17, R2, 0x6 ;  /* 0x0000000211147211 */ /* 0x000fe200078e30ff */
[----:B------:R-:W-:Y:S06]  /*01b0*/  @!P0 BRA `(.L_x_1) ;  /* 0x0000000400ec8947 */ /* 0x000fec0003800000 */
[C---:B------:R-:W-:Y:S01]  /*01c0*/  IADD3 R6, PT, PT, R17.reuse, 0x10, RZ ;  /* 0x0000001011067810 */ /* 0x040fe20007ffe0ff */
[-CC-:B------:R-:W-:Y:S01]  /*01d0*/  IMAD R21, R17, R0.reuse, R7.reuse ;  /* 0x0000000011157224 */ /* 0x180fe200078e0207 */
[----:B------:R-:W-:Y:S02]  /*01e0*/  MOV R27, RZ ;  /* 0x000000ff001b7202 */ /* 0x000fe40000000f00 */
[----:B------:R-:W-:Y:S01]  /*01f0*/  MOV R19, R17 ;  /* 0x0000001100137202 */ /* 0x000fe20000000f00 */
[----:B------:R-:W-:Y:S01]  /*0200*/  IMAD R6, R6, R0, R7 ;  /* 0x0000000006067224 */ /* 0x000fe200078e0207 */
[----:B------:R-:W-:Y:S02]  /*0210*/  SHF.R.U32.HI R0, RZ, 0x4, R25 ;  /* 0x00000004ff007819 */ /* 0x000fe40000011619 */
[----:B------:R-:W-:Y:S02]  /*0220*/  LEA R21, R8, R21, 0x4 ;  /* 0x0000001508157211 */ /* 0x000fe400078e20ff */
[----:B------:R-:W-:-:S02]  /*0230*/  LOP3.LUT R0, R0, 0x7fffffe, RZ, 0xc0, !PT ;  /* 0x07fffffe00007812 */ /* 0x000fc400078ec0ff */
[----:B------:R-:W-:Y:S02]  /*0240*/  LEA R23, R8, R6, 0x4 ;  /* 0x0000000608177211 */ /* 0x000fe400078e20ff */
[----:B------:R-:W-:Y:S02]  /*0250*/  MOV R16, R7 ;  /* 0x0000000700107202 */ /* 0x000fe40000000f00 */
[----:B------:R-:W-:Y:S02]  /*0260*/  MOV R6, R24 ;  /* 0x0000001800067202 */ /* 0x000fe40000000f00 */
[----:B------:R-:W-:-:S07]  /*0270*/  IADD3 R18, PT, PT, -R0, RZ, RZ ;  /* 0x000000ff00127210 */ /* 0x000fce0007ffe1ff */
.L_x_2:
[----:B------:R-:W0:Y:S01]  /*0280*/  LDC R0, c[0x0][0x398] ;  /* 0x0000e600ff007b82 */ /* 0x000e220000000800 */
[----:B------:R-:W-:Y:S02]  /*0290*/  VIMNMX.U32 R11, PT, PT, R3, R16, !PT ;  /* 0x00000010030b7248 */ /* 0x000fe40007fe0000 */
[----:B------:R-:W-:-:S05]  /*02a0*/  CS2R R14, SRZ ;  /* 0x00000000000e7805 */ /* 0x000fca000001ff00 */
[----:B------:R-:W1:Y:S01]  /*02b0*/  LDC.64 R28, c[0x0][0x380] ;  /* 0x0000e000ff1c7b82 */ /* 0x000e620000000a00 */
[-C--:B0-----:R-:W-:Y:S02]  /*02c0*/  ISETP.GE.AND P0, PT, R5, R0.reuse, PT ;  /* 0x000000000500720c */ /* 0x081fe40003f06270 */
[-C--:B------:R-:W-:Y:S02]  /*02d0*/  ISETP.GE.U32.AND P2, PT, R11, R0.reuse, PT ;  /* 0x000000000b00720c */ /* 0x080fe40003f46070 */
[----:B------:R-:W-:Y:S01]  /*02e0*/  ISETP.GE.U32.OR P1, PT, R19, R0, P0 ;  /* 0x000000001300720c */ /* 0x000fe20000726470 */
[----:B-1----:R-:W-:-:S10]  /*02f0*/  IMAD.WIDE R28, R6, 0x4, R28 ;  /* 0x00000004061c7825 */ /* 0x002fd400078e021c */
[----:B------:R-:W2:Y:S02]  /*0300*/  @!P2 LDG.E R15, desc[UR8][R28.64] ;  /* 0x000000081c0fa981 */ /* 0x000ea4000c1e1900 */
[----:B------:R-:W0:Y:S02]  /*0310*/  @!P1 LDC.64 R8, c[0x0][0x388] ;  /* 0x0000e200ff089b82 */ /* 0x000e240000000a00 */
[----:B0-----:R-:W-:-:S05]  /*0320*/  @!P1 IMAD.WIDE R12, R21, 0x4, R8 ;  /* 0x00000004150c9825 */ /* 0x001fca00078e0208 */
[----:B------:R-:W3:Y:S04]  /*0330*/  @!P1 LDG.E R14, desc[UR8][R12.64] ;  /* 0x000000080c0e9981 */ /* 0x000ee8000c1e1900 */
[----:B--2---:R-:W-:Y:S04]  /*0340*/  STS [R22], R15 ;  /* 0x0000000f16007388 */ /* 0x004fe80000000800 */
[----:B---3--:R-:W-:Y:S01]  /*0350*/  STS [R20], R14 ;  /* 0x0000000e14007388 */ /* 0x008fe20000000800 */
[----:B------:R-:W-:Y:S06]  /*0360*/  BAR.SYNC.DEFER_BLOCKING 0x0 ;  /* 0x0000000000007b1d */ /* 0x000fec0000010000 */
[----:B------:R-:W-:Y:S04]  /*0370*/  LDS R26, [R2] ;  /* 0x00000000021a7984 */ /* 0x000fe80000000800 */
[----:B------:R-:W0:Y:S04]  /*0380*/  LDS.128 R8, [R4] ;  /* 0x0000000004087984 */ /* 0x000e280000000c00 */
[----:B------:R-:W1:Y:S04]  /*0390*/  LDS R12, [R2+0x40] ;  /* 0x00004000020c7984 */ /* 0x000e680000000800 */
[----:B------:R-:W-:Y:S04]  /*03a0*/  LDS R13, [R2+0x140] ;  /* 0x00014000020d7984 */ /* 0x000fe80000000800 */
[----:B------:R-:W-:Y:S01]  /*03b0*/  LDS R14, [R2+0x1c0] ;  /* 0x0001c000020e7984 */ /* 0x000fe20000000800 */
[----:B0-----:R-:W-:-:S03]  /*03c0*/  IMAD R8, R8, R26, R27 ;  /* 0x0000001a08087224 */ /* 0x001fc600078e021b */
[----:B------:R-:W0:Y:S04]  /*03d0*/  LDS R26, [R2+0x80] ;  /* 0x00008000021a7984 */ /* 0x000e280000000800 */
[----:B------:R-:W2:Y:S01]  /*03e0*/  LDS R27, [R2+0xc0] ;  /* 0x0000c000021b7984 */ /* 0x000ea20000000800 */
[----:B-1----:R-:W-:-:S03]  /*03f0*/  IMAD R9, R12, R9, R8 ;  /* 0x000000090c097224 */ /* 0x002fc600078e0208 */
[----:B------:R-:W-:Y:S01]  /*0400*/  LDS R12, [R2+0x100] ;  /* 0x00010000020c7984 */ /* 0x000fe20000000800 */
[----:B0-----:R-:W-:Y:S01]  /*0410*/  IMAD R10, R26, R10, R9 ;  /* 0x0000000a1a0a7224 */ /* 0x001fe200078e0209 */
[----:B------:R-:W-:Y:S02]  /*0420*/  IADD3 R15, PT, PT, R19, 0x10, RZ ;  /* 0x00000010130f7810 */ /* 0x000fe40007ffe0ff */
[----:B------:R-:W-:Y:S01]  /*0430*/  LDS R26, [R2+0x3c0] ;  /* 0x0003c000021a7984 */ /* 0x000fe20000000800 */
[----:B--2---:R-:W-:-:S03]  /*0440*/  IMAD R27, R27, R11, R10 ;  /* 0x0000000b1b1b7224 */ /* 0x004fc600078e020a */
[----:B------:R-:W0:Y:S02]  /*0450*/  LDS.128 R8, [R4+0x10] ;  /* 0x0000100004087984 */ /* 0x000e240000000c00 */
[----:B0-----:R-:W-:Y:S02]  /*0460*/  IMAD R8, R8, R12, R27 ;  /* 0x0000000c08087224 */ /* 0x001fe400078e021b */
[----:B------:R-:W0:Y:S02]  /*0470*/  LDS R12, [R2+0x180] ;  /* 0x00018000020c7984 */ /* 0x000e240000000800 */
[----:B------:R-:W-:-:S04]  /*0480*/  IMAD R9, R13, R9, R8 ;  /* 0x000000090d097224 */ /* 0x000fc800078e0208 */
[----:B0-----:R-:W-:Y:S02]  /*0490*/  IMAD R10, R12, R10, R9 ;  /* 0x0000000a0c0a7224 */ /* 0x001fe400078e0209 */
[----:B------:R-:W-:Y:S02]  /*04a0*/  LDS R12, [R2+0x200] ;  /* 0x00020000020c7984 */ /* 0x000fe40000000800 */
[----:B------:R-:W-:Y:S02]  /*04b0*/  IMAD R13, R14, R11, R10 ;  /* 0x0000000b0e0d7224 */ /* 0x000fe400078e020a */
[----:B------:R-:W0:Y:S04]  /*04c0*/  LDS.128 R8, [R4+0x20] ;  /* 0x0000200004087984 */ /* 0x000e280000000c00 */
[----:B------:R-:W1:Y:S01]  /*04d0*/  LDS R14, [R2+0x240] ;  /* 0x00024000020e7984 */ /* 0x000e620000000800 */
[----:B0-----:R-:W-:-:S03]  /*04e0*/  IMAD R8, R8, R12, R13 ;  /* 0x0000000c08087224 */ /* 0x001fc600078e020d */
[----:B------:R-:W0:Y:S04]  /*04f0*/  LDS R12, [R2+0x280] ;  /* 0x00028000020c7984 */ /* 0x000e280000000800 */
[----:B------:R-:W2:Y:S01]  /*0500*/  LDS R13, [R2+0x2c0] ;  /* 0x0002c000020d7984 */ /* 0x000ea20000000800 */
[----:B-1----:R-:W-:-:S03]  /*0510*/  IMAD R9, R14, R9, R8 ;  /* 0x000000090e097224 */ /* 0x002fc600078e0208 */
[----:B------:R-:W-:Y:S01]  /*0520*/  LDS R14, [R2+0x340] ;  /* 0x00034000020e7984 */ /* 0x000fe20000000800 */
[----:B0-----:R-:W-:-:S03]  /*0530*/  IMAD R10, R12, R10, R9 ;  /* 0x0000000a0c0a7224 */ /* 0x001fc600078e0209 */
[----:B------:R-:W-:Y:S01]  /*0540*/  LDS R12, [R2+0x300] ;  /* 0x00030000020c7984 */ /* 0x000fe20000000800 */
[----:B--2---:R-:W-:-:S03]  /*0550*/  IMAD R13, R13, R11, R10 ;  /* 0x0000000b0d0d7224 */ /* 0x004fc600078e020a */
[----:B------:R-:W0:Y:S01]  /*0560*/  LDS.128 R8, [R4+0x30] ;  /* 0x0000300004087984 */ /* 0x000e220000000c00 */
[----:B------:R-:W-:Y:S01]  /*0570*/  ISETP.GE.U32.OR P0, PT, R15, R0, P0 ;  /* 0x000000000f00720c */ /* 0x000fe20000706470 */
[----:B------:R-:W-:Y:S01]  /*0580*/  HFMA2 R27, -RZ, RZ, 0, 0 ;  /* 0x00000000ff1b7431 */ /* 0x000fe200000001ff */
[----:B------:R-:W-:Y:S01]  /*0590*/  MOV R15, RZ ;  /* 0x000000ff000f7202 */ /* 0x000fe20000000f00 */
[----:B0-----:R-:W-:Y:S01]  /*05a0*/  IMAD R12, R8, R12, R13 ;  /* 0x0000000c080c7224 */ /* 0x001fe200078e020d */
[----:B------:R-:W-:-:S03]  /*05b0*/  VIADDMNMX.U32 R13, R16, 0x10, R3, !PT ;  /* 0x00000010100d7846 */ /* 0x000fc60007800003 */
[----:B------:R-:W-:-:S06]  /*05c0*/  IMAD R12, R14, R9, R12 ;  /* 0x000000090e0c7224 */ /* 0x000fcc00078e020c */
[----:B------:R-:W0:Y:S01]  /*05d0*/  @!P0 LDC.64 R8, c[0x0][0x388] ;  /* 0x0000e200ff088b82 */ /* 0x000e220000000a00 */
[----:B------:R-:W-:Y:S02]  /*05e0*/  ISETP.GE.U32.AND P1, PT, R13, R0, PT ;  /* 0x000000000d00720c */ /* 0x000fe40003f26070 */
[----:B------:R-:W1:Y:S05]  /*05f0*/  LDS R13, [R2+0x380] ;  /* 0x00038000020d7984 */ /* 0x000e6a0000000800 */
[----:B------:R-:W-:Y:S01]  /*0600*/  BAR.SYNC.DEFER_BLOCKING 0x0 ;  /* 0x0000000000007b1d */ /* 0x000fe20000010000 */
[----:B0-----:R-:W-:-:S05]  /*0610*/  @!P0 IMAD.WIDE R8, R23, 0x4, R8 ;  /* 0x0000000417088825 */ /* 0x001fca00078e0208 */
[----:B------:R0:W2:Y:S04]  /*0620*/  @!P1 LDG.E R27, desc[UR8][R28.64+0x40] ;  /* 0x000040081c1b9981 */ /* 0x0000a8000c1e1900 */
[----:B------:R-:W3:Y:S01]  /*0630*/  @!P0 LDG.E R15, desc[UR8][R8.64] ;  /* 0x00000008080f8981 */ /* 0x000ee2000c1e1900 */
[----:B-1----:R-:W-:-:S04]  /*0640*/  IMAD R10, R13, R10, R12 ;  /* 0x0000000a0d0a7224 */ /* 0x002fc800078e020c */
[----:B0-----:R-:W-:Y:S01]  /*0650*/  IMAD R28, R26, R11, R10 ;  /* 0x0000000b1a1c7224 */ /* 0x001fe200078e020a */
[----:B------:R-:W-:-:S04]  /*0660*/  IADD3 R18, PT, PT, R18, 0x2, RZ ;  /* 0x0000000212127810 */ /* 0x000fc80007ffe0ff */
[----:B------:R-:W-:Y:S02]  /*0670*/  ISETP.NE.AND P0, PT, R18, RZ, PT ;  /* 0x000000ff1200720c */ /* 0x000fe40003f05270 */
[----:B------:R-:W-:Y:S02]  /*0680*/  IADD3 R16, PT, PT, R16, 0x20, RZ ;  /* 0x0000002010107810 */ /* 0x000fe40007ffe0ff */
[----:B------:R-:W-:Y:S02]  /*0690*/  IADD3 R6, PT, PT, R6, 0x20, RZ ;  /* 0x0000002006067810 */ /* 0x000fe40007ffe0ff */
[----:B------:R-:W-:Y:S02]  /*06a0*/  IADD3 R19, PT, PT, R19, 0x20, RZ ;  /* 0x0000002013137810 */ /* 0x000fe40007ffe0ff */
[C---:B------:R-:W-:Y:S02]  /*06b0*/  LEA R21, R0.reuse, R21, 0x5 ;  /* 0x0000001500157211 */ /* 0x040fe400078e28ff */
[----:B------:R-:W-:Y:S01]  /*06c0*/  LEA R23, R0, R23, 0x5 ;  /* 0x0000001700177211 */ /* 0x000fe200078e28ff */
[----:B--2---:R-:W-:Y:S04]  /*06d0*/  STS [R22], R27 ;  /* 0x0000001b16007388 */ /* 0x004fe80000000800 */
[----:B---3--:R-:W-:Y:S01]  /*06e0*/  STS [R20], R15 ;  /* 0x0000000f14007388 */ /* 0x008fe20000000800 */
[----:B------:R-:W-:Y:S06]  /*06f0*/  BAR.SYNC.DEFER_BLOCKING 0x0 ;  /* 0x0000000000007b1d */ /* 0x000fec0000010000 */
[----:B------:R-:W-:Y:S04]  /*0700*/  LDS R9, [R2] ;  /* 0x0000000002097984 */ /* 0x000fe80000000800 */
[----:B------:R-:W0:Y:S04]  /*0710*/  LDS.128 R12, [R4] ;  /* 0x00000000040c7984 */ /* 0x000e280000000c00 */
[----:B------:R-:W1:Y:S04]  /*0720*/  LDS R10, [R2+0x40] ;  /* 0x00004000020a7984 */ /* 0x000e680000000800 */
[----:B------:R-:W2:Y:S04]  /*0730*/  LDS R11, [R2+0x80] ;  /* 0x00008000020b7984 */ /* 0x000ea80000000800 */
[----:B------:R-:W3:Y:S04]  /*0740*/  LDS R26, [R2+0xc0] ;  /* 0x0000c000021a7984 */ /* 0x000ee80000000800 */
[----:B------:R-:W-:Y:S01]  /*0750*/  LDS R27, [R2+0x3c0] ;  /* 0x0003c000021b7984 */ /* 0x000fe20000000800 */
[----:B0-----:R-:W-:-:S04]  /*0760*/  IMAD R12, R12, R9, R28 ;  /* 0x000000090c0c7224 */ /* 0x001fc800078e021c */
[----:B-1----:R-:W-:Y:S02]  /*0770*/  IMAD R9, R10, R13, R12 ;  /* 0x0000000d0a097224 */ /* 0x002fe400078e020c */
[----:B------:R-:W-:Y:S02]  /*0780*/  LDS R13, [R2+0x100] ;  /* 0x00010000020d7984 */ /* 0x000fe40000000800 */
[----:B--2---:R-:W-:Y:S02]  /*0790*/  IMAD R14, R11, R14, R9 ;  /* 0x0000000e0b0e7224 */ /* 0x004fe400078e0209 */
[----:B------:R-:W0:Y:S04]  /*07a0*/  LDS.128 R8, [R4+0x10] ;  /* 0x0000100004087984 */ /* 0x000e280000000c00 */
[----:B------:R-:W1:Y:S01]  /*07b0*/  LDS R12, [R2+0x140] ;  /* 0x00014000020c7984 */ /* 0x000e620000000800 */
[----:B---3--:R-:W-:-:S03]  /*07c0*/  IMAD R14, R26, R15, R14 ;  /* 0x0000000f1a0e7224 */ /* 0x008fc600078e020e */
[----:B------:R-:W2:Y:S04]  /*07d0*/  LDS R15, [R2+0x180] ;  /* 0x00018000020f7984 */ /* 0x000ea80000000800 */
[----:B------:R-:W3:Y:S01]  /*07e0*/  LDS R26, [R2+0x1c0] ;  /* 0x0001c000021a7984 */ /* 0x000ee20000000800 */
        /* <DEDUP_REMOVED lines=9> */
[----:B0-----:R-:W-:-:S03]  /*0880*/  IMAD R10, R12, R9, R10 ;  /* 0x000000090c0a7224 */ /* 0x001fc600078e020a */
[----:B------:R-:W-:Y:S01]  /*0890*/  LDS R12, [R2+0x340] ;  /* 0x00034000020c7984 */ /* 0x000fe20000000800 */
[----:B-1----:R-:W-:-:S03]  /*08a0*/  IMAD R9, R8, R13, R10 ;  /* 0x0000000d08097224 */ /* 0x002fc600078e020a */
[----:B------:R-:W-:Y:S01]  /*08b0*/  LDS R13, [R2+0x300] ;  /* 0x00030000020d7984 */ /* 0x000fe20000000800 */
[----:B--2---:R-:W-:-:S03]  /*08c0*/  IMAD R14, R11, R14, R9 ;  /* 0x0000000e0b0e7224 */ /* 0x004fc600078e0209 */
[----:B------:R-:W0:Y:S01]  /*08d0*/  LDS.128 R8, [R4+0x30] ;  /* 0x0000300004087984 */ /* 0x000e220000000c00 */
[----:B---3--:R-:W-:-:S03]  /*08e0*/  IMAD R14, R26, R15, R14 ;  /* 0x0000000f1a0e7224 */ /* 0x008fc600078e020e */
[----:B------:R-:W1:Y:S01]  /*08f0*/  LDS R15, [R2+0x380] ;  /* 0x00038000020f7984 */ /* 0x000e620000000800 */
[----:B0-----:R-:W-:-:S04]  /*0900*/  IMAD R8, R8, R13, R14 ;  /* 0x0000000d08087224 */ /* 0x001fc800078e020e */
[----:B------:R-:W-:-:S04]  /*0910*/  IMAD R9, R12, R9, R8 ;  /* 0x000000090c097224 */ /* 0x000fc800078e0208 */
[----:B-1----:R-:W-:-:S04]  /*0920*/  IMAD R10, R15, R10, R9 ;  /* 0x0000000a0f0a7224 */ /* 0x002fc800078e0209 */
[----:B------:R-:W-:Y:S01]  /*0930*/  IMAD R27, R27, R11, R10 ;  /* 0x0000000b1b1b7224 */ /* 0x000fe200078e020a */
[----:B------:R-:W-:Y:S06]  /*0940*/  BAR.SYNC.DEFER_BLOCKING 0x0 ;  /* 0x0000000000007b1d */ /* 0x000fec0000010000 */
[----:B------:R-:W-:Y:S05]  /*0950*/  @P0 BRA `(.L_x_2) ;  /* 0xfffffff800480947 */ /* 0x000fea000383ffff */
[----:B------:R-:W-:-:S07]  /*0960*/  LOP3.LUT R10, R25, 0x7fffffe0, RZ, 0xc0, !PT ;  /* 0x7fffffe0190a7812 */ /* 0x000fce00078ec0ff */
.L_x_1:
[----:B------:R-:W-:-:S13]  /*0970*/  LOP3.LUT P0, RZ, R25, 0x10, RZ, 0xc0, !PT ;  /* 0x0000001019ff7812 */ /* 0x000fda000780c0ff */
[----:B------:R-:W-:Y:S05]  /*0980*/  @!P0 BRA `(.L_x_0) ;  /* 0x0000000000dc8947 */ /* 0x000fea0003800000 */
[----:B------:R-:W-:Y:S01]  /*0990*/  IADD3 R11, PT, PT, R17, R10, RZ ;  /* 0x0000000a110b7210 */ /* 0x000fe20007ffe0ff */
[----:B------:R-:W-:Y:S01]  /*09a0*/  HFMA2 R21, -RZ, RZ, 0, 0 ;  /* 0x00000000ff157431 */ /* 0x000fe200000001ff */
[----:B------:R-:W-:Y:S02]  /*09b0*/  VIADDMNMX.U32 R7, R10, R7, R3, !PT ;  /* 0x000000070a077246 */ /* 0x000fe40007800003 */
[-C--:B------:R-:W-:Y:S02]  /*09c0*/  ISETP.GE.U32.AND P0, PT, R11, R0.reuse, PT ;  /* 0x000000000b00720c */ /* 0x080fe40003f06070 */
[-C--:B------:R-:W-:Y:S02]  /*09d0*/  ISETP.GE.U32.AND P1, PT, R7, R0.reuse, PT ;  /* 0x000000000700720c */ /* 0x080fe40003f26070 */
[----:B------:R-:W-:Y:S02]  /*09e0*/  ISETP.GE.OR P0, PT, R5, R0, P0 ;  /* 0x000000000500720c */ /* 0x000fe40000706670 */
[----:B------:R-:W-:-:S02]  /*09f0*/  IADD3 R13, PT, PT, R24, R10, RZ ;  /* 0x0000000a180d7210 */ /* 0x000fc40007ffe0ff */
[----:B------:R-:W-:-:S07]  /*0a00*/  MOV R23, RZ ;  /* 0x000000ff00177202 */ /* 0x000fce0000000f00 */
[----:B------:R-:W0:Y:S02]  /*0a10*/  @!P1 LDC.64 R8, c[0x0][0x380] ;  /* 0x0000e000ff089b82 */ /* 0x000e240000000a00 */
[----:B------:R-:W-:-:S06]  /*0a20*/  @!P0 IMAD R11, R11, R0, R5 ;  /* 0x000000000b0b8224 */ /* 0x000fcc00078e0205 */
[----:B------:R-:W1:Y:S01]  /*0a30*/  @!P0 LDC.64 R6, c[0x0][0x388] ;  /* 0x0000e200ff068b82 */ /* 0x000e620000000a00 */
[----:B0-----:R-:W-:-:S05]  /*0a40*/  @!P1 IMAD.WIDE R8, R13, 0x4, R8 ;  /* 0x000000040d089825 */ /* 0x001fca00078e0208 */
[----:B------:R-:W2:Y:S01]  /*0a50*/  @!P1 LDG.E R21, desc[UR8][R8.64] ;  /* 0x0000000808159981 */ /* 0x000ea2000c1e1900 */
[----:B-1----:R-:W-:-:S05]  /*0a60*/  @!P0 IMAD.WIDE R10, R11, 0x4, R6 ;  /* 0x000000040b0a8825 */ /* 0x002fca00078e0206 */
[----:B------:R-:W3:Y:S04]  /*0a70*/  @!P0 LDG.E R23, desc[UR8][R10.64] ;  /* 0x000000080a178981 */ /* 0x000ee8000c1e1900 */
        /* <DEDUP_REMOVED lines=8> */
[----:B------:R-:W-:Y:S04]  /*0b00*/  LDS R7, [R2+0x100] ;  /* 0x0001000002077984 */ /* 0x000fe80000000800 */
[----:B------:R-:W4:Y:S04]  /*0b10*/  LDS.128 R12, [R4+0x10] ;  /* 0x00001000040c7984 */ /* 0x000f280000000c00 */
[----:B------:R-:W5:Y:S04]  /*0b20*/  LDS R6, [R2+0x140] ;  /* 0x0001400002067984 */ /* 0x000f680000000800 */
[----:B------:R-:W5:Y:S04]  /*0b30*/  LDS R21, [R2+0x180] ;  /* 0x0001800002157984 */ /* 0x000f680000000800 */
[----:B------:R-:W5:Y:S04]  /*0b40*/  LDS R20, [R2+0x1c0] ;  /* 0x0001c00002147984 */ /* 0x000f680000000800 */
[----:B------:R-:W-:Y:S04]  /*0b50*/  LDS R23, [R2+0x200] ;  /* 0x0002000002177984 */ /* 0x000fe80000000800 */
[----:B------:R-:W5:Y:S01]  /*0b60*/  LDS.128 R8, [R4+0x20] ;  /* 0x0000200004087984 */ /* 0x000f620000000c00 */
[----:B0-----:R-:W-:-:S03]  /*0b70*/  IMAD R16, R16, R24, R27 ;  /* 0x0000001810107224 */ /* 0x001fc600078e021b */
[----:B------:R-:W0:Y:S01]  /*0b80*/  LDS R22, [R2+0x240] ;  /* 0x0002400002167984 */ /* 0x000e220000000800 */
[----:B-1----:R-:W-:-:S03]  /*0b90*/  IMAD R16, R25, R17, R16 ;  /* 0x0000001119107224 */ /* 0x002fc600078e0210 */
[----:B------:R-:W1:Y:S01]  /*0ba0*/  LDS R25, [R2+0x280] ;  /* 0x0002800002197984 */ /* 0x000e620000000800 */
[----:B--2---:R-:W-:-:S03]  /*0bb0*/  IMAD R16, R29, R18, R16 ;  /* 0x000000121d107224 */ /* 0x004fc600078e0210 */
[----:B------:R-:W2:Y:S01]  /*0bc0*/  LDS R24, [R2+0x2c0] ;  /* 0x0002c00002187984 */ /* 0x000ea20000000800 */
[----:B---3--:R-:W-:-:S03]  /*0bd0*/  IMAD R26, R26, R19, R16 ;  /* 0x000000131a1a7224 */ /* 0x008fc600078e0210 */
[----:B------:R-:W-:Y:S04]  /*0be0*/  LDS R27, [R2+0x300] ;  /* 0x00030000021b7984 */ /* 0x000fe80000000800 */
[----:B------:R-:W3:Y:S01]  /*0bf0*/  LDS.128 R16, [R4+0x30] ;  /* 0x0000300004107984 */ /* 0x000ee20000000c00 */
[----:B----4-:R-:W-:-:S03]  /*0c00*/  IMAD R7, R12, R7, R26 ;  /* 0x000000070c077224 */ /* 0x010fc600078e021a */
[----:B------:R-:W4:Y:S01]  /*0c10*/  LDS R12, [R2+0x340] ;  /* 0x00034000020c7984 */ /* 0x000f220000000800 */
[----:B-----5:R-:W-:-:S03]  /*0c20*/  IMAD R13, R6, R13, R7 ;  /* 0x0000000d060d7224 */ /* 0x020fc600078e0207 */
[----:B------:R-:W5:Y:S04]  /*0c30*/  LDS R7, [R2+0x380] ;  /* 0x0003800002077984 */ /* 0x000f680000000800 */
[----:B------:R-:W5:Y:S01]  /*0c40*/  LDS R6, [R2+0x3c0] ;  /* 0x0003c00002067984 */ /* 0x000f620000000800 */
[----:B------:R-:W-:-:S04]  /*0c50*/  IMAD R13, R21, R14, R13 ;  /* 0x0000000e150d7224 */ /* 0x000fc800078e020d */
[----:B------:R-:W-:-:S04]  /*0c60*/  IMAD R13, R20, R15, R13 ;  /* 0x0000000f140d7224 */ /* 0x000fc800078e020d */
[----:B------:R-:W-:-:S04]  /*0c70*/  IMAD R8, R8, R23, R13 ;  /* 0x0000001708087224 */ /* 0x000fc800078e020d */
[----:B0-----:R-:W-:-:S04]  /*0c80*/  IMAD R8, R22, R9, R8 ;  /* 0x0000000916087224 */ /* 0x001fc800078e0208 */
[----:B-1----:R-:W-:-:S04]  /*0c90*/  IMAD R8, R25, R10, R8 ;  /* 0x0000000a19087224 */ /* 0x002fc800078e0208 */
[----:B--2---:R-:W-:-:S04]  /*0ca0*/  IMAD R8, R24, R11, R8 ;  /* 0x0000000b18087224 */ /* 0x004fc800078e0208 */
[----:B---3--:R-:W-:-:S04]  /*0cb0*/  IMAD R8, R16, R27, R8 ;  /* 0x0000001b10087224 */ /* 0x008fc800078e0208 */
[----:B----4-:R-:W-:-:S04]  /*0cc0*/  IMAD R8, R12, R17, R8 ;  /* 0x000000110c087224 */ /* 0x010fc800078e0208 */
[----:B-----5:R-:W-:-:S04]  /*0cd0*/  IMAD R7, R7, R18, R8 ;  /* 0x0000001207077224 */ /* 0x020fc800078e0208 */
[----:B------:R-:W-:Y:S01]  /*0ce0*/  IMAD R27, R6, R19, R7 ;  /* 0x00000013061b7224 */ /* 0x000fe200078e0207 */
[----:B------:R-:W-:Y:S06]  /*0cf0*/  BAR.SYNC.DEFER_BLOCKING 0x0 ;  /* 0x0000000000007b1d */ /* 0x000fec0000010000 */
.L_x_0:
[----:B------:R-:W-:-:S04]  /*0d00*/  VIMNMX R7, PT, PT, R3, R5, !PT ;  /* 0x0000000503077248 */ /* 0x000fc80007fe0100 */
[----:B------:R-:W-:-:S13]  /*0d10*/  ISETP.GE.AND P0, PT, R7, R0, PT ;  /* 0x000000000700720c */ /* 0x000fda0003f06270 */
[----:B------:R-:W-:Y:S05]  /*0d20*/  @P0 EXIT ;  /* 0x000000000000094d */ /* 0x000fea0003800000 */
[----:B------:R-:W0:Y:S01]  /*0d30*/  LDC.64 R6, c[0x0][0x390] ;  /* 0x0000e400ff067b82 */ /* 0x000e220000000a00 */
[----:B------:R-:W-:-:S04]  /*0d40*/  IMAD R3, R3, R0, R5 ;  /* 0x0000000003037224 */ /* 0x000fc800078e0205 */
[----:B0-----:R-:W-:-:S05]  /*0d50*/  IMAD.WIDE R2, R3, 0x4, R6 ;  /* 0x0000000403027825 */ /* 0x001fca00078e0206 */
[----:B------:R-:W-:Y:S01]  /*0d60*/  STG.E desc[UR8][R2.64], R27 ;  /* 0x0000001b02007986 */ /* 0x000fe2000c101908 */
[----:B------:R-:W-:Y:S05]  /*0d70*/  EXIT ;  /* 0x000000000000794d */ /* 0x000fea0003800000 */
.L_x_3:
[----:B------:R-:W-:-:S00]  /*0d80*/  BRA `(.L_x_3) ;  /* 0xfffffffc00fc7947 */ /* 0x000fc0000383ffff */
[----:B------:R-:W-:-:S00]  /*0d90*/  NOP ;  /* 0x0000000000007918 */ /* 0x000fc00000000000 */
        /* <DEDUP_REMOVED lines=14> */
.L_x_9:


//--------------------- .text._Z11matMulNaivePKiS0_Pii --------------------------
	.section	.text._Z11matMulNaivePKiS0_Pii,"ax",@progbits
	.align	128
        .global         _Z11matMulNaivePKiS0_Pii
        .type           _Z11matMulNaivePKiS0_Pii,@function
        .size           _Z11matMulNaivePKiS0_Pii,(.L_x_10 - _Z11matMulNaivePKiS0_Pii)
        .other          _Z11matMulNaivePKiS0_Pii,@"STO_CUDA_ENTRY STV_DEFAULT"
_Z11matMulNaivePKiS0_Pii:
.text._Z11matMulNaivePKiS0_Pii:
[----:B------:R-:W-:Y:S01]  /*0000*/  LDC R1, c[0x0][0x37c] ;  /* 0x0000df00ff017b82 */ /* 0x000fe20000000800 */
[----:B------:R-:W0:Y:S07]  /*0010*/  S2R R0, SR_TID.Y ;  /* 0x0000000000007919 */ /* 0x000e2e0000002200 */
[----:B------:R-:W0:Y:S01]  /*0020*/  S2UR UR4, SR_CTAID.Y ;  /* 0x00000000000479c3 */ /* 0x000e220000002600 */
[----:B------:R-:W1:Y:S01]  /*0030*/  LDCU UR20, c[0x0][0x398] ;  /* 0x00007300ff1477ac */ /* 0x000e620008000800 */
[----:B------:R-:W2:Y:S06]  /*0040*/  S2R R3, SR_TID.X ;  /* 0x0000000000037919 */ /* 0x000eac0000002100 */
[----:B------:R-:W0:Y:S08]  /*0050*/  LDC R13, c[0x0][0x364] ;  /* 0x0000d900ff0d7b82 */ /* 0x000e300000000800 */
[----:B------:R-:W2:Y:S08]  /*0060*/  S2UR UR5, SR_CTAID.X ;  /* 0x00000000000579c3 */ /* 0x000eb00000002500 */
[----:B------:R-:W2:Y:S01]  /*0070*/  LDC R2, c[0x0][0x360] ;  /* 0x0000d800ff027b82 */ /* 0x000ea20000000800 */
[----:B0-----:R-:W-:-:S02]  /*0080*/  IMAD R13, R13, UR4, R0 ;  /* 0x000000040d0d7c24 */ /* 0x001fc4000f8e0200 */
[----:B--2---:R-:W-:-:S05]  /*0090*/  IMAD R0, R2, UR5, R3 ;  /* 0x0000000502007c24 */ /* 0x004fca000f8e0203 */
[----:B------:R-:W-:-:S04]  /*00a0*/  VIMNMX R2, PT, PT, R13, R0, !PT ;  /* 0x000000000d027248 */ /* 0x000fc80007fe0100 */
[----:B-1----:R-:W-:-:S13]  /*00b0*/  ISETP.GE.AND P0, PT, R2, UR20, PT ;  /* 0x0000001402007c0c */ /* 0x002fda000bf06270 */
[----:B------:R-:W-:Y:S05]  /*00c0*/  @P0 EXIT ;  /* 0x000000000000094d */ /* 0x000fea0003800000 */
[----:B------:R-:W-:Y:S01]  /*00d0*/  UISETP.GE.U32.AND UP0, UPT, UR20, 0x8, UPT ;  /* 0x000000081400788c */ /* 0x000fe2000bf06070 */
[----:B------:R-:W-:Y:S02]  /*00e0*/  HFMA2 R12, -RZ, RZ, 0, 0 ;  /* 0x00000000ff0c7431 */ /* 0x000fe400000001ff */
[----:B------:R-:W-:Y:S01]  /*00f0*/  IMAD R13, R13, UR20, RZ ;  /* 0x000000140d0d7c24 */ /* 0x000fe2000f8e02ff */
[----:B------:R-:W-:Y:S01]  /*0100*/  UMOV UR4, URZ ;  /* 0x000000ff00047c82 */ /* 0x000fe20008000000 */
[----:B------:R-:W0:Y:S04]  /*0110*/  LDCU.64 UR18, c[0x0][0x358] ;  /* 0x00006b00ff1277ac */ /* 0x000e280008000a00 */
[----:B------:R-:W-:Y:S05]  /*0120*/  BRA.U !UP0, `(.L_x_4) ;  /* 0x0000000508047547 */ /* 0x000fea000b800000 */
[----:B------:R-:W1:Y:S01]  /*0130*/  LDCU.128 UR24, c[0x0][0x380] ;  /* 0x00007000ff1877ac */ /* 0x000e620008000c00 */
[----:B------:R-:W-:Y:S02]  /*0140*/  MOV R12, RZ ;  /* 0x000000ff000c7202 */ /* 0x000fe40000000f00 */
[----:B------:R-:W-:Y:S01]  /*0150*/  MOV R14, R0 ;  /* 0x00000000000e7202 */ /* 0x000fe20000000f00 */
[----:B------:R-:W-:-:S04]  /*0160*/  ULOP3.LUT UR4, UR20, 0x7ffffff8, URZ, 0xc0, !UPT ;  /* 0x7ffffff814047892 */ /* 0x000fc8000f8ec0ff */
[----:B------:R-:W-:Y:S01]  /*0170*/  UIADD3 UR5, UPT, UPT, -UR4, URZ, URZ ;  /* 0x000000ff04057290 */ /* 0x000fe2000fffe1ff */
[----:B-1----:R-:W-:Y:S01]  /*0180*/  MOV R2, UR24 ;  /* 0x0000001800027c02 */ /* 0x002fe20008000f00 */
[----:B------:R-:W-:Y:S01]  /*0190*/  UIMAD.WIDE UR6, UR20, 0x8, UR26 ;  /* 0x00000008140678a5 */ /* 0x000fe2000f8e021a */
[----:B------:R-:W-:Y:S01]  /*01a0*/  MOV R3, UR25 ;  /* 0x0000001900037c02 */ /* 0x000fe20008000f00 */
[----:B------:R-:W-:Y:S02]  /*01b0*/  UIMAD.WIDE UR8, UR20, 0xc, UR26 ;  /* 0x0000000c140878a5 */ /* 0x000fe4000f8e021a */
[----:B------:R-:W-:Y:S01]  /*01c0*/  UIMAD.WIDE UR10, UR20, 0x10, UR26 ;  /* 0x00000010140a78a5 */ /* 0x000fe2000f8e021a */
[----:B------:R-:W-:Y:S01]  /*01d0*/  IMAD.WIDE.U32 R2, R13, 0x4, R2 ;  /* 0x000000040d027825 */ /* 0x000fe200078e0002 */
[----:B------:R-:W-:Y:S02]  /*01e0*/  UIMAD.WIDE UR12, UR20, 0x14, UR26 ;  /* 0x00000014140c78a5 */ /* 0x000fe4000f8e021a */
[----:B------:R-:W-:Y:S01]  /*01f0*/  UIMAD.WIDE UR14, UR20, 0x18, UR26 ;  /* 0x00000018140e78a5 */ /* 0x000fe2000f8e021a */
[----:B------:R-:W-:Y:S01]  /*0200*/  IADD3 R2, P0, PT, R2, 0x10, RZ ;  /* 0x0000001002027810 */ /* 0x000fe20007f1e0ff */
[----:B------:R-:W-:-:S03]  /*0210*/  UIMAD.WIDE UR16, UR20, 0x1c, UR26 ;  /* 0x0000001c141078a5 */ /* 0x000fc6000f8e021a */
[----:B------:R-:W-:-:S09]  /*0220*/  IADD3.X R3, PT, PT, RZ, R3, RZ, P0, !PT ;  /* 0x00000003ff037210 */ /* 0x000fd200007fe4ff */
.L_x_5:
[----:B------:R-:W-:Y:S01]  /*0230*/  UIMAD.WIDE UR22, UR20, 0x4, UR26 ;  /* 0x00000004141678a5 */ /* 0x000fe2000f8e021a */
[----:B------:R-:W-:Y:S02]  /*0240*/  IMAD.MOV.U32 R23, RZ, RZ, 0x4 ;  /* 0x00000004ff177424 */ /* 0x000fe400078e00ff */
[----:B------:R-:W-:Y:S01]  /*0250*/  HFMA2 R11, -RZ, RZ, 0, 2.384185791015625e-07 ;  /* 0x00000004ff0b7431 */ /* 0x000fe200000001ff */
[----:B------:R-:W-:Y:S01]  /*0260*/  MOV R25, 0x4 ;  /* 0x0000000400197802 */ /* 0x000fe20000000f00 */
[----:B0-----:R-:W2:Y:S01]  /*0270*/  LDG.E R21, desc[UR18][R2.64+-0x10] ;  /* 0xfffff01202157981 */ /* 0x001ea2000c1e1900 */
[C---:B------:R-:W-:Y:S01]  /*0280*/  IMAD.WIDE R22, R14.reuse, R23, UR26 ;  /* 0x0000001a0e167e25 */ /* 0x040fe2000f8e0217 */
[----:B------:R-:W-:Y:S02]  /*0290*/  MOV R8, UR22 ;  /* 0x0000001600087c02 */ /* 0x000fe40008000f00 */
[----:B------:R-:W-:Y:S01]  /*02a0*/  MOV R9, UR23 ;  /* 0x0000001700097c02 */ /* 0x000fe20008000f00 */
[----:B------:R-:W3:Y:S02]  /*02b0*/  LDG.E R19, desc[UR18][R2.64+-0xc] ;  /* 0xfffff41202137981 */ /* 0x000ee4000c1e1900 */
[----:B------:R-:W-:-:S02]  /*02c0*/  IMAD.WIDE R8, R14, 0x4, R8 ;  /* 0x000000040e087825 */ /* 0x000fc400078e0208 */
[----:B------:R-:W2:Y:S01]  /*02d0*/  LDG.E R22, desc[UR18][R22.64] ;  /* 0x0000001216167981 */ /* 0x000ea2000c1e1900 */
[----:B------:R-:W-:Y:S01]  /*02e0*/  MOV R5, 0x4 ;  /* 0x0000000400057802 */ /* 0x000fe20000000f00 */
[C---:B------:R-:W-:Y:S02]  /*02f0*/  IMAD.WIDE R24, R14.reuse, R25, UR6 ;  /* 0x000000060e187e25 */ /* 0x040fe4000f8e0219 */
[----:B------:R0:W3:Y:S02]  /*0300*/  LDG.E R20, desc[UR18][R8.64] ;  /* 0x0000001208147981 */ /* 0x0000e4000c1e1900 */
[----:B------:R-:W-:Y:S02]  /*0310*/  IMAD.WIDE R10, R14, R11, UR8 ;  /* 0x000000080e0a7e25 */ /* 0x000fe4000f8e020b */
[----:B------:R-:W4:Y:S04]  /*0320*/  LDG.E R18, desc[UR18][R24.64] ;  /* 0x0000001218127981 */ /* 0x000f28000c1e1900 */
[----:B------:R-:W4:Y:S01]  /*0330*/  LDG.E R17, desc[UR18][R2.64+-0x8] ;  /* 0xfffff81202117981 */ /* 0x000f22000c1e1900 */
[----:B0-----:R-:W-:-:S02]  /*0340*/  HFMA2 R9, -RZ, RZ, 0, 2.384185791015625e-07 ;  /* 0x00000004ff097431 */ /* 0x001fc400000001ff */
[----:B------:R-:W-:Y:S01]  /*0350*/  IMAD.MOV.U32 R7, RZ, RZ, 0x4 ;  /* 0x00000004ff077424 */ /* 0x000fe200078e00ff */
[----:B------:R0:W5:Y:S01]  /*0360*/  LDG.E R16, desc[UR18][R10.64] ;  /* 0x000000120a107981 */ /* 0x000162000c1e1900 */
[----:B------:R-:W-:-:S03]  /*0370*/  IMAD.WIDE R4, R14, R5, UR10 ;  /* 0x0000000a0e047e25 */ /* 0x000fc6000f8e0205 */
[----:B------:R-:W5:Y:S01]  /*0380*/  LDG.E R15, desc[UR18][R2.64+-0x4] ;  /* 0xfffffc12020f7981 */ /* 0x000f62000c1e1900 */
[C---:B------:R-:W-:Y:S01]  /*0390*/  IMAD.WIDE R6, R14.reuse, R7, UR12 ;  /* 0x0000000c0e067e25 */ /* 0x040fe2000f8e0207 */
[----:B------:R-:W-:Y:S02]  /*03a0*/  MOV R27, 0x4 ;  /* 0x00000004001b7802 */ /* 0x000fe40000000f00 */
[----:B------:R1:W5:Y:S01]  /*03b0*/  LDG.E R4, desc[UR18][R4.64] ;  /* 0x0000001204047981 */ /* 0x000362000c1e1900 */
[----:B------:R-:W-:-:S03]  /*03c0*/  IMAD.WIDE R8, R14, R9, UR14 ;  /* 0x0000000e0e087e25 */ /* 0x000fc6000f8e0209 */
[----:B------:R-:W5:Y:S01]  /*03d0*/  LDG.E R23, desc[UR18][R2.64] ;  /* 0x0000001202177981 */ /* 0x000f62000c1e1900 */
[----:B0-----:R-:W-:-:S03]  /*03e0*/  IMAD.WIDE R10, R14, R27, UR16 ;  /* 0x000000100e0a7e25 */ /* 0x001fc6000f8e021b */
[----:B------:R-:W5:Y:S04]  /*03f0*/  LDG.E R7, desc[UR18][R6.64] ;  /* 0x0000001206077981 */ /* 0x000f68000c1e1900 */
[----:B------:R-:W5:Y:S04]  /*0400*/  LDG.E R24, desc[UR18][R2.64+0x4] ;  /* 0x0000041202187981 */ /* 0x000f68000c1e1900 */
[----:B------:R-:W5:Y:S04]  /*0410*/  LDG.E R8, desc[UR18][R8.64] ;  /* 0x0000001208087981 */ /* 0x000f68000c1e1900 */
[----:B------:R-:W5:Y:S04]  /*0420*/  LDG.E R25, desc[UR18][R2.64+0x8] ;  /* 0x0000081202197981 */ /* 0x000f68000c1e1900 */
[----:B------:R-:W5:Y:S04]  /*0430*/  LDG.E R10, desc[UR18][R10.64] ;  /* 0x000000120a0a7981 */ /* 0x000f68000c1e1900 */
[----:B------:R0:W5:Y:S01]  /*0440*/  LDG.E R27, desc[UR18][R2.64+0xc] ;  /* 0x00000c12021b7981 */ /* 0x000162000c1e1900 */
[----:B------:R-:W-:-:S04]  /*0450*/  UIADD3 UR5, UPT, UPT, UR5, 0x8, URZ ;  /* 0x0000000805057890 */ /* 0x000fc8000fffe0ff */
[----:B------:R-:W-:Y:S01]  /*0460*/  UISETP.NE.AND UP0, UPT, UR5, URZ, UPT ;  /* 0x000000ff0500728c */ /* 0x000fe2000bf05270 */
[----:B-1----:R-:W-:Y:S02]  /*0470*/  MOV R5, UR20 ;  /* 0x0000001400057c02 */ /* 0x002fe40008000f00 */
[----:B0-----:R-:W-:Y:S02]  /*0480*/  IADD3 R2, P0, PT, R2, 0x20, RZ ;  /* 0x0000002002027810 */ /* 0x001fe40007f1e0ff */
[----:B------:R-:W-:Y:S02]  /*0490*/  LEA R14, R5, R14, 0x3 ;  /* 0x0000000e050e7211 */ /* 0x000fe400078e18ff */
[----:B------:R-:W-:Y:S01]  /*04a0*/  IADD3.X R3, PT, PT, RZ, R3, RZ, P0, !PT ;  /* 0x00000003ff037210 */ /* 0x000fe200007fe4ff */
[----:B--2---:R-:W-:-:S04]  /*04b0*/  IMAD R21, R21, R22, R12 ;  /* 0x0000001615157224 */ /* 0x004fc800078e020c */
[----:B---3--:R-:W-:-:S04]  /*04c0*/  IMAD R19, R19, R20, R21 ;  /* 0x0000001413137224 */ /* 0x008fc800078e0215 */
[----:B----4-:R-:W-:-:S04]  /*04d0*/  IMAD R17, R17, R18, R19 ;  /* 0x0000001211117224 */ /* 0x010fc800078e0213 */
[----:B-----5:R-:W-:-:S04]  /*04e0*/  IMAD R15, R15, R16, R17 ;  /* 0x000000100f0f7224 */ /* 0x020fc800078e0211 */
[----:B------:R-:W-:-:S04]  /*04f0*/  IMAD R4, R23, R4, R15 ;  /* 0x0000000417047224 */ /* 0x000fc800078e020f */
[----:B------:R-:W-:-:S04]  /*0500*/  IMAD R4, R24, R7, R4 ;  /* 0x0000000718047224 */ /* 0x000fc800078e0204 */
[----:B------:R-:W-:-:S04]  /*0510*/  IMAD R4, R25, R8, R4 ;  /* 0x0000000819047224 */ /* 0x000fc800078e0204 */
[----:B------:R-:W-:Y:S01]  /*0520*/  IMAD R12, R27, R10, R4 ;  /* 0x0000000a1b0c7224 */ /* 0x000fe200078e0204 */
[----:B------:R-:W-:Y:S06]  /*0530*/  BRA.U UP0, `(.L_x_5) ;  /* 0xfffffffd003c7547 */ /* 0x000fec000b83ffff */
.L_x_4:
[----:B------:R-:W-:-:S04]  /*0540*/  ULOP3.LUT UR6, UR20, 0x7, URZ, 0xc0, !UPT ;  /* 0x0000000714067892 */ /* 0x000fc8000f8ec0ff */
[----:B------:R-:W-:-:S09]  /*0550*/  UISETP.NE.AND UP0, UPT, UR6, URZ, UPT ;  /* 0x000000ff0600728c */ /* 0x000fd2000bf05270 */
[----:B------:R-:W-:Y:S05]  /*0560*/  BRA.U !UP0, `(.L_x_6) ;  /* 0x0000000508387547 */ /* 0x000fea000b800000 */
[----:B------:R-:W-:Y:S02]  /*0570*/  UISETP.GE.U32.AND UP0, UPT, UR6, 0x4, UPT ;  /* 0x000000040600788c */ /* 0x000fe4000bf06070 */
[----:B------:R-:W-:-:S04]  /*0580*/  ULOP3.LUT UR5, UR20, 0x3, URZ, 0xc0, !UPT ;  /* 0x0000000314057892 */ /* 0x000fc8000f8ec0ff */
[----:B------:R-:W-:-:S03]  /*0590*/  UISETP.NE.AND UP1, UPT, UR5, URZ, UPT ;  /* 0x000000ff0500728c */ /* 0x000fc6000bf25270 */
[----:B------:R-:W-:Y:S08]  /*05a0*/  BRA.U !UP0, `(.L_x_7) ;  /* 0x00000001087c7547 */ /* 0x000ff0000b800000 */
[----:B------:R-:W1:Y:S01]  /*05b0*/  LDC.64 R6, c[0x0][0x388] ;  /* 0x0000e200ff067b82 */ /* 0x000e620000000a00 */
[----:B------:R-:W2:Y:S01]  /*05c0*/  LDCU.64 UR6, c[0x0][0x380] ;  /* 0x00007000ff0677ac */ /* 0x000ea20008000a00 */
[----:B------:R-:W-:Y:S01]  /*05d0*/  IMAD.U32 R9, RZ, RZ, UR4 ;  /* 0x00000004ff097e24 */ /* 0x000fe2000f8e00ff */
[C---:B------:R-:W-:Y:S02]  /*05e0*/  IADD3 R3, PT, PT, R13.reuse, UR4, RZ ;  /* 0x000000040d037c10 */ /* 0x040fe4000fffe0ff */
[----:B------:R-:W-:Y:S01]  /*05f0*/  IADD3 R10, P0, PT, R13, UR4, RZ ;  /* 0x000000040d0a7c10 */ /* 0x000fe2000ff1e0ff */
[----:B------:R-:W-:Y:S01]  /*0600*/  IMAD R9, R9, UR20, R0 ;  /* 0x0000001409097c24 */ /* 0x000fe2000f8e0200 */
[----:B------:R-:W-:Y:S01]  /*0610*/  MOV R11, UR20 ;  /* 0x00000014000b7c02 */ /* 0x000fe20008000f00 */
[----:B------:R-:W3:Y:S01]  /*0620*/  LDC.64 R4, c[0x0][0x380] ;  /* 0x0000e000ff047b82 */ /* 0x000ee20000000a00 */
[----:B------:R-:W-:Y:S01]  /*0630*/  MOV R15, UR20 ;  /* 0x00000014000f7c02 */ /* 0x000fe20008000f00 */
[----:B-1----:R-:W-:Y:S01]  /*0640*/  IMAD.WIDE R6, R9, 0x4, R6 ;  /* 0x0000000409067825 */ /* 0x002fe200078e0206 */
[----:B------:R-:W-:-:S05]  /*0650*/  MOV R9, UR20 ;  /* 0x0000001400097c02 */ /* 0x000fca0008000f00 */
[----:B------:R-:W-:Y:S02]  /*0660*/  IMAD.WIDE R8, R9, 0x4, R6 ;  /* 0x0000000409087825 */ /* 0x000fe400078e0206 */
[----:B0-----:R-:W4:Y:S02]  /*0670*/  LDG.E R6, desc[UR18][R6.64] ;  /* 0x0000001206067981 */ /* 0x001f24000c1e1900 */
[----:B---3--:R-:W-:Y:S01]  /*0680*/  IMAD.WIDE.U32 R4, R3, 0x4, R4 ;  /* 0x0000000403047825 */ /* 0x008fe200078e0004 */
[----:B------:R-:W-:Y:S01]  /*0690*/  IADD3.X R3, PT, PT, RZ, RZ, RZ, P0, !PT ;  /* 0x000000ffff037210 */ /* 0x000fe200007fe4ff */
[----:B------:R-:W3:Y:S01]  /*06a0*/  LDG.E R17, desc[UR18][R8.64] ;  /* 0x0000001208117981 */ /* 0x000ee2000c1e1900 */
[----:B--2---:R-:W-:-:S03]  /*06b0*/  LEA R2, P0, R10, UR6, 0x2 ;  /* 0x000000060a027c11 */ /* 0x004fc6000f8010ff */
[----:B------:R-:W4:Y:S01]  /*06c0*/  LDG.E R5, desc[UR18][R4.64] ;  /* 0x0000001204057981 */ /* 0x000f22000c1e1900 */
[----:B------:R-:W-:Y:S01]  /*06d0*/  LEA.HI.X R3, R10, UR7, R3, 0x2, P0 ;  /* 0x000000070a037c11 */ /* 0x000fe200080f1403 */
[----:B------:R-:W-:-:S04]  /*06e0*/  IMAD.WIDE R10, R11, 0x4, R8 ;  /* 0x000000040b0a7825 */ /* 0x000fc800078e0208 */
[----:B------:R-:W3:Y:S01]  /*06f0*/  LDG.E R16, desc[UR18][R2.64+0x4] ;  /* 0x0000041202107981 */ /* 0x000ee2000c1e1900 */
[----:B------:R-:W-:-:S03]  /*0700*/  IMAD.WIDE R14, R15, 0x4, R10 ;  /* 0x000000040f0e7825 */ /* 0x000fc600078e020a */
[----:B------:R-:W2:Y:S04]  /*0710*/  LDG.E R19, desc[UR18][R10.64] ;  /* 0x000000120a137981 */ /* 0x000ea8000c1e1900 */
[----:B------:R-:W2:Y:S04]  /*0720*/  LDG.E R18, desc[UR18][R2.64+0x8] ;  /* 0x0000081202127981 */ /* 0x000ea8000c1e1900 */
[----:B------:R-:W5:Y:S04]  /*0730*/  LDG.E R20, desc[UR18][R2.64+0xc] ;  /* 0x00000c1202147981 */ /* 0x000f68000c1e1900 */
[----:B------:R-:W5:Y:S01]  /*0740*/  LDG.E R14, desc[UR18][R14.64] ;  /* 0x000000120e0e7981 */ /* 0x000f62000c1e1900 */
[----:B------:R-:W-:Y:S01]  /*0750*/  UIADD3 UR4, UPT, UPT, UR4, 0x4, URZ ;  /* 0x0000000404047890 */ /* 0x000fe2000fffe0ff */
[----:B----4-:R-:W-:-:S04]  /*0760*/  IMAD R5, R5, R6, R12 ;  /* 0x0000000605057224 */ /* 0x010fc800078e020c */
[----:B---3--:R-:W-:-:S04]  /*0770*/  IMAD R5, R16, R17, R5 ;  /* 0x0000001110057224 */ /* 0x008fc800078e0205 */
[----:B--2---:R-:W-:-:S04]  /*0780*/  IMAD R5, R18, R19, R5 ;  /* 0x0000001312057224 */ /* 0x004fc800078e0205 */
[----:B-----5:R-:W-:-:S07]  /*0790*/  IMAD R12, R20, R14, R5 ;  /* 0x0000000e140c7224 */ /* 0x020fce00078e0205 */
.L_x_7:
[----:B------:R-:W-:Y:S05]  /*07a0*/  BRA.U !UP1, `(.L_x_6) ;  /* 0x0000000109a87547 */ /* 0x000fea000b800000 */
[----:B------:R-:W-:Y:S01]  /*07b0*/  UISETP.NE.AND UP0, UPT, UR5, 0x1, UPT ;  /* 0x000000010500788c */ /* 0x000fe2000bf05270 */
[----:B------:R-:W-:Y:S01]  /*07c0*/  MOV R7, UR4 ;  /* 0x0000000400077c02 */ /* 0x000fe20008000f00 */
[----:B------:R-:W-:Y:S02]  /*07d0*/  ULOP3.LUT UR5, UR20, 0x1, URZ, 0xc0, !UPT ;  /* 0x0000000114057892 */ /* 0x000fe4000f8ec0ff */
[----:B------:R-:W-:Y:S02]  /*07e0*/  MOV R15, UR20 ;  /* 0x00000014000f7c02 */ /* 0x000fe40008000f00 */
[----:B------:R-:W-:Y:S01]  /*07f0*/  UISETP.NE.U32.AND UP1, UPT, UR5, 0x1, UPT ;  /* 0x000000010500788c */ /* 0x000fe2000bf25070 */
[----:B------:R-:W-:-:S04]  /*0800*/  PLOP3.LUT P1, PT, PT, PT, UP0, 0x80, 0x8 ;  /* 0x000000000008781c */ /* 0x000fc80003f2f008 */
[----:B------:R-:W1:Y:S01]  /*0810*/  @UP0 LDCU.128 UR8, c[0x0][0x380] ;  /* 0x00007000ff0807ac */ /* 0x000e620008000c00 */
[----:B------:R-:W-:Y:S01]  /*0820*/  PLOP3.LUT P0, PT, PT, PT, UP1, 0x80, 0x8 ;  /* 0x000000000008781c */ /* 0x000fe20003f0f018 */
[----:B------:R-:W2:Y:S04]  /*0830*/  @UP0 LDCU.64 UR6, c[0x0][0x380] ;  /* 0x00007000ff0607ac */ /* 0x000ea80008000a00 */
[----:B------:R-:W3:Y:S03]  /*0840*/  @!UP1 LDCU.128 UR12, c[0x0][0x380] ;  /* 0x00007000ff0c97ac */ /* 0x000ee60008000c00 */
[C---:B------:R-:W-:Y:S02]  /*0850*/  @P1 IADD3 R3, PT, PT, R13.reuse, UR4, RZ ;  /* 0x000000040d031c10 */ /* 0x040fe4000fffe0ff */
[----:B------:R-:W-:Y:S01]  /*0860*/  @P1 IADD3 R6, P2, PT, R13, UR4, RZ ;  /* 0x000000040d061c10 */ /* 0x000fe2000ff5e0ff */
[----:B------:R-:W-:Y:S01]  /*0870*/  @UP0 UIADD3 UR4, UPT, UPT, UR4, 0x2, URZ ;  /* 0x0000000204040890 */ /* 0x000fe2000fffe0ff */
[----:B-1----:R-:W-:Y:S01]  /*0880*/  MOV R11, UR9 ;  /* 0x00000009000b7c02 */ /* 0x002fe20008000f00 */
[----:B------:R-:W-:Y:S01]  /*0890*/  IMAD.U32 R10, RZ, RZ, UR8 ;  /* 0x00000008ff0a7e24 */ /* 0x000fe2000f8e00ff */
[----:B------:R-:W-:-:S02]  /*08a0*/  MOV R4, UR10 ;  /* 0x0000000a00047c02 */ /* 0x000fc40008000f00 */
[----:B------:R-:W-:Y:S01]  /*08b0*/  MOV R5, UR11 ;  /* 0x0000000b00057c02 */ /* 0x000fe20008000f00 */
[----:B------:R-:W-:-:S04]  /*08c0*/  @P1 IMAD.WIDE.U32 R10, R3, 0x4, R10 ;  /* 0x00000004030a1825 */ /* 0x000fc800078e000a */
[----:B------:R-:W-:Y:S01]  /*08d0*/  @P1 IMAD R3, R7, UR20, R0 ;  /* 0x0000001407031c24 */ /* 0x000fe2000f8e0200 */
[----:B------:R-:W-:Y:S01]  /*08e0*/  @P1 IADD3.X R7, PT, PT, RZ, RZ, RZ, P2, !PT ;  /* 0x000000ffff071210 */ /* 0x000fe200017fe4ff */
[----:B------:R-:W-:Y:S01]  /*08f0*/  IMAD.U32 R19, RZ, RZ, UR4 ;  /* 0x00000004ff137e24 */ /* 0x000fe2000f8e00ff */
[C---:B--2---:R-:W-:Y:S01]  /*0900*/  @P1 LEA R2, P2, R6.reuse, UR6, 0x2 ;  /* 0x0000000606021c11 */ /* 0x044fe2000f8410ff */
[----:B------:R-:W-:Y:S01]  /*0910*/  @P1 IMAD.WIDE R4, R3, 0x4, R4 ;  /* 0x0000000403041825 */ /* 0x000fe200078e0204 */
[----:B------:R-:W-:Y:S01]  /*0920*/  @!P0 IADD3 R17, PT, PT, R13, UR4, RZ ;  /* 0x000000040d118c10 */ /* 0x000fe2000fffe0ff */
[----:B0-----:R-:W2:Y:S01]  /*0930*/  @P1 LDG.E R11, desc[UR18][R10.64] ;  /* 0x000000120a0b1981 */ /* 0x001ea2000c1e1900 */
[----:B------:R-:W-:Y:S01]  /*0940*/  @P1 LEA.HI.X R3, R6, UR7, R7, 0x2, P2 ;  /* 0x0000000706031c11 */ /* 0x000fe200090f1407 */
[----:B------:R-:W-:Y:S01]  /*0950*/  @!P0 IMAD R19, R19, UR20, R0 ;  /* 0x0000001413138c24 */ /* 0x000fe2000f8e0200 */
[----:B---3--:R-:W-:Y:S01]  /*0960*/  MOV R6, UR12 ;  /* 0x0000000c00067c02 */ /* 0x008fe20008000f00 */
[----:B------:R-:W-:Y:S01]  /*0970*/  @P1 IMAD.WIDE R14, R15, 0x4, R4 ;  /* 0x000000040f0e1825 */ /* 0x000fe200078e0204 */
[----:B------:R-:W-:Y:S01]  /*0980*/  MOV R7, UR13 ;  /* 0x0000000d00077c02 */ /* 0x000fe20008000f00 */
[----:B------:R-:W2:Y:S01]  /*0990*/  @P1 LDG.E R4, desc[UR18][R4.64] ;  /* 0x0000001204041981 */ /* 0x000ea2000c1e1900 */
[----:B------:R-:W-:-:S02]  /*09a0*/  MOV R8, UR14 ;  /* 0x0000000e00087c02 */ /* 0x000fc40008000f00 */
[----:B------:R-:W-:Y:S01]  /*09b0*/  MOV R9, UR15 ;  /* 0x0000000f00097c02 */ /* 0x000fe20008000f00 */
[----:B------:R-:W-:Y:S01]  /*09c0*/  @!P0 IMAD.WIDE.U32 R6, R17, 0x4, R6 ;  /* 0x0000000411068825 */ /* 0x000fe200078e0006 */
[----:B------:R-:W3:Y:S03]  /*09d0*/  @P1 LDG.E R14, desc[UR18][R14.64] ;  /* 0x000000120e0e1981 */ /* 0x000ee6000c1e1900 */
[----:B------:R-:W-:Y:S01]  /*09e0*/  @!P0 IMAD.WIDE R8, R19, 0x4, R8 ;  /* 0x0000000413088825 */ /* 0x000fe200078e0208 */
[----:B------:R-:W3:Y:S04]  /*09f0*/  @P1 LDG.E R2, desc[UR18][R2.64+0x4] ;  /* 0x0000041202021981 */ /* 0x000ee8000c1e1900 */
[----:B------:R-:W4:Y:S04]  /*0a00*/  @!P0 LDG.E R7, desc[UR18][R6.64] ;  /* 0x0000001206078981 */ /* 0x000f28000c1e1900 */
[----:B------:R-:W4:Y:S01]  /*0a10*/  @!P0 LDG.E R8, desc[UR18][R8.64] ;  /* 0x0000001208088981 */ /* 0x000f22000c1e1900 */
[----:B--2---:R-:W-:-:S04]  /*0a20*/  @P1 IMAD R11, R11, R4, R12 ;  /* 0x000000040b0b1224 */ /* 0x004fc800078e020c */
[----:B---3--:R-:W-:-:S04]  /*0a30*/  @P1 IMAD R12, R2, R14, R11 ;  /* 0x0000000e020c1224 */ /* 0x008fc800078e020b */
[----:B----4-:R-:W-:-:S07]  /*0a40*/  @!P0 IMAD R12, R7, R8, R12 ;  /* 0x00000008070c8224 */ /* 0x010fce00078e020c */
.L_x_6:
[----:B------:R-:W1:Y:S01]  /*0a50*/  LDC.64 R2, c[0x0][0x390] ;  /* 0x0000e400ff027b82 */ /* 0x000e620000000a00 */
[----:B------:R-:W-:-:S05]  /*0a60*/  IADD3 R13, PT, PT, R0, R13, RZ ;  /* 0x0000000d000d7210 */ /* 0x000fca0007ffe0ff */
[----:B-1----:R-:W-:-:S05]  /*0a70*/  IMAD.WIDE R2, R13, 0x4, R2 ;  /* 0x000000040d027825 */ /* 0x002fca00078e0202 */
[----:B0-----:R-:W-:Y:S01]  /*0a80*/  STG.E desc[UR18][R2.64], R12 ;  /* 0x0000000c02007986 */ /* 0x001fe2000c101912 */
[----:B------:R-:W-:Y:S05]  /*0a90*/  EXIT ;  /* 0x000000000000794d */ /* 0x000fea0003800000 */
.L_x_8:
        /* <DEDUP_REMOVED lines=14> */
.L_x_10:


//--------------------- .nv.shared._Z11matMulTiledPKiS0_Pii --------------------------
	.section	.nv.shared._Z11matMulTiledPKiS0_Pii,"aw",@nobits
	.sectionflags	@""
	.align	4
.nv.shared._Z11matMulTiledPKiS0_Pii:
	.zero		3072


//--------------------- .nv.shared.reserved.0     --------------------------
	.section	.nv.shared.reserved.0,"aw",@nobits
	.weak		__nv_reservedSMEM_offset_0_alias
	.size		__nv_reservedSMEM_offset_0_alias, 0, 64
	.other		__nv_reservedSMEM_offset_0_alias,@"STO_CUDA_RESERVED_SHARED STV_DEFAULT"
__nv_reservedSMEM_offset_0_alias:
	.zero		0
	.zero		64


//--------------------- .nv.constant0._Z11matMulTiledPKiS0_Pii --------------------------
	.section	.nv.constant0._Z11matMulTiledPKiS0_Pii,"a",@progbits
	.sectionflags	@""
	.align	4
.nv.constant0._Z11matMulTiledPKiS0_Pii:
	.zero		924


//--------------------- .nv.constant0._Z11matMulNaivePKiS0_Pii --------------------------
	.section	.nv.constant0._Z11matMulNaivePKiS0_Pii,"a",@progbits
	.sectionflags	@""
	.align	4
.nv.constant0._Z11matMulNaivePKiS0_Pii:
	.zero		924


//--------------------- SYMBOLS --------------------------

	.type		.nv.reservedSmem.offset0,@object
	.size		.nv.reservedSmem.offset0,0x4
	.type		.nv.reservedSmem.cap,@object
	.size		.nv.reservedSmem.cap,0x4
